def matmul_kernel(
    a_ptr,
    b_ptr,
    c_ptr,
    M,
    N,
    K,
    stride_am,
    stride_ak,
    stride_bk,
    stride_bn,
    stride_cm,
    stride_cn,
    BLOCK_M: tl.constexpr,
    BLOCK_N: tl.constexpr,
    BLOCK_K: tl.constexpr,
    GROUP_M: tl.constexpr,
):
    pid = tl.program_id(axis=0)
    num_pid_m = tl.cdiv(M, BLOCK_M)
    num_pid_n = tl.cdiv(N, BLOCK_N)
    num_pid_in_group = GROUP_M * num_pid_n
    group_id = pid // num_pid_in_group
    first_pid_m = group_id * GROUP_M
    group_size_m = min(num_pid_m - first_pid_m, GROUP_M)
    pid_m = first_pid_m + ((pid % num_pid_in_group) % group_size_m)
    pid_n = (pid % num_pid_in_group) // group_size_m

    offs_am = (pid_m * BLOCK_M + tl.arange(0, BLOCK_M)) % M
    offs_bn = (pid_n * BLOCK_N + tl.arange(0, BLOCK_N)) % N
    offs_k = tl.arange(0, BLOCK_K)
    a_ptrs = a_ptr + offs_am[:, None] * stride_am + offs_k[None, :] * stride_ak
    b_ptrs = b_ptr + offs_k[:, None] * stride_bk + offs_bn[None, :] * stride_bn

    acc = tl.zeros((BLOCK_M, BLOCK_N), dtype=tl.float32)
    for kk in range(0, tl.cdiv(K, BLOCK_K)):
        a = tl.load(a_ptrs, mask=offs_k[None, :] < K - kk * BLOCK_K, other=0.0)
        b = tl.load(b_ptrs, mask=offs_k[:, None] < K - kk * BLOCK_K, other=0.0)
        acc = tl.dot(a, b, acc)
        a_ptrs += BLOCK_K * stride_ak
        b_ptrs += BLOCK_K * stride_bk

    c = acc.to(c_ptr.dtype.element_ty)
    offs_cm = pid_m * BLOCK_M + tl.arange(0, BLOCK_M)
    offs_cn = pid_n * BLOCK_N + tl.arange(0, BLOCK_N)
    c_ptrs = c_ptr + offs_cm[:, None] * stride_cm + offs_cn[None, :] * stride_cn
    mask = (offs_cm[:, None] < M) & (offs_cn[None, :] < N)
    tl.store(c_ptrs, c, mask=mask)

# config = {"BLOCK_K": 32, "BLOCK_M": 128, "BLOCK_N": 64, "GROUP_M": 8, "arch": "sm_100", "dtype": "bf16", "num_ctas": 4, "num_stages": 3, "num_warps": 4}
# arch = sm_100


// ===== COMPILED SASS (sm_100a) =====

	.target	sm_100a

	.elftype	@"ET_EXEC"


//--------------------- .note.nv.tkinfo           --------------------------
	.section	.note.nv.tkinfo,"",@"SHT_NOTE"
	.sectionflags	@"SHF_NOTE_NV_TKINFO"
	.tkinfo
        /*0018*/ 	.word	0x00000081
        /*0030*/ 	.string	""
        /*0030*/ 	.string	"ptxas-blackwell"
        /*0030*/ 	.string	"Cuda compilation tools, release 12.9, V12.9.86"
        /*0030*/ 	.string	"Build cuda_12.9.r12.9/compiler.36037853_0"
        /*0030*/ 	.string	"-v  -suppress-debug-info  -lineinfo  -arch sm_100a "



//--------------------- .note.nv.cuver            --------------------------
	.section	.note.nv.cuver,"",@"SHT_NOTE"
	.sectionflags	@"SHF_NOTE_NV_CUVER"
        /*0018*/ 	.short	0x0001
        /*001a*/ 	.short	0x0064
        /*001c*/ 	.short	0x0001
        /*001e*/ 	.short	0x0000
        /*0020*/ 	.short	0x0001
        /*0022*/ 	.short	0x0000


//--------------------- .nv.info                  --------------------------
	.section	.nv.info,"",@"SHT_CUDA_INFO"
	.align	4


	//----- nvinfo : EIATTR_REGCOUNT
	.align		4
        /*0000*/ 	.byte	0x04, 0x2f
        /*0002*/ 	.short	(.L_4 - .L_3)
	.align		4
.L_3:
        /*0004*/ 	.word	index@(matmul_kernel)
        /*0008*/ 	.word	0x00000050


	//----- nvinfo : EIATTR_FRAME_SIZE
	.align		4
.L_4:
        /*000c*/ 	.byte	0x04, 0x11
        /*000e*/ 	.short	(.L_6 - .L_5)
	.align		4
.L_5:
        /*0010*/ 	.word	index@($__internal_2_$__cuda_sm10x_tcgen05_guardrail_trap_unallocated_columns_being_dealloced)
        /*0014*/ 	.word	0x00000000


	//----- nvinfo : EIATTR_FRAME_SIZE
	.align		4
.L_6:
        /*0018*/ 	.byte	0x04, 0x11
        /*001a*/ 	.short	(.L_8 - .L_7)
	.align		4
.L_7:
        /*001c*/ 	.word	index@($__internal_1_$__cuda_sm10x_tcgen05_guardrail_trap_phase_invalid_during_alloc)
        /*0020*/ 	.word	0x00000000


	//----- nvinfo : EIATTR_FRAME_SIZE
	.align		4
.L_8:
        /*0024*/ 	.byte	0x04, 0x11
        /*0026*/ 	.short	(.L_10 - .L_9)
	.align		4
.L_9:
        /*0028*/ 	.word	index@($__internal_0_$__cuda_sm10x_tcgen05_guardrail_trap_col_being_dealloced_not_returned_by_alloc)
        /*002c*/ 	.word	0x00000000


	//----- nvinfo : EIATTR_FRAME_SIZE
	.align		4
.L_10:
        /*0030*/ 	.byte	0x04, 0x11
        /*0032*/ 	.short	(.L_12 - .L_11)
	.align		4
.L_11:
        /*0034*/ 	.word	index@(matmul_kernel)
        /*0038*/ 	.word	0x00000000


	//----- nvinfo : EIATTR_MIN_STACK_SIZE
	.align		4
.L_12:
        /*003c*/ 	.byte	0x04, 0x12
        /*003e*/ 	.short	(.L_14 - .L_13)
	.align		4
.L_13:
        /*0040*/ 	.word	index@(matmul_kernel)
        /*0044*/ 	.word	0x00000000
.L_14:


//--------------------- .nv.info.matmul_kernel    --------------------------
	.section	.nv.info.matmul_kernel,"",@"SHT_CUDA_INFO"
	.sectionflags	@""
	.align	4


	//----- nvinfo : EIATTR_CUDA_API_VERSION
	.align		4
        /*0000*/ 	.byte	0x04, 0x37
        /*0002*/ 	.short	(.L_16 - .L_15)
.L_15:
        /*0004*/ 	.word	0x00000081


	//----- nvinfo : EIATTR_KPARAM_INFO
	.align		4
.L_16:
        /*0008*/ 	.byte	0x04, 0x17
        /*000a*/ 	.short	(.L_18 - .L_17)
.L_17:
        /*000c*/ 	.word	0x00000000
        /*0010*/ 	.short	0x000d
        /*0012*/ 	.short	0x0048
        /*0014*/ 	.byte	0x00, 0xf4, 0x21, 0x00


	//----- nvinfo : EIATTR_KPARAM_INFO
	.align		4
.L_18:
        /*0018*/ 	.byte	0x04, 0x17
        /*001a*/ 	.short	(.L_20 - .L_19)
.L_19:
        /*001c*/ 	.word	0x00000000
        /*0020*/ 	.short	0x000c
        /*0022*/ 	.short	0x0040
        /*0024*/ 	.byte	0x00, 0xf4, 0x21, 0x00


	//----- nvinfo : EIATTR_KPARAM_INFO
	.align		4
.L_20:
        /*0028*/ 	.byte	0x04, 0x17
        /*002a*/ 	.short	(.L_22 - .L_21)
.L_21:
        /*002c*/ 	.word	0x00000000
        /*0030*/ 	.short	0x000b
        /*0032*/ 	.short	0x0038
        /*0034*/ 	.byte	0x00, 0xf0, 0x11, 0x00


	//----- nvinfo : EIATTR_KPARAM_INFO
	.align		4
.L_22:
        /*0038*/ 	.byte	0x04, 0x17
        /*003a*/ 	.short	(.L_24 - .L_23)
.L_23:
        /*003c*/ 	.word	0x00000000
        /*0040*/ 	.short	0x000a
        /*0042*/ 	.short	0x0034
        /*0044*/ 	.byte	0x00, 0xf0, 0x11, 0x00


	//----- nvinfo : EIATTR_KPARAM_INFO
	.align		4
.L_24:
        /*0048*/ 	.byte	0x04, 0x17
        /*004a*/ 	.short	(.L_26 - .L_25)
.L_25:
        /*004c*/ 	.word	0x00000000
        /*0050*/ 	.short	0x0009
        /*0052*/ 	.short	0x0030
        /*0054*/ 	.byte	0x00, 0xf0, 0x11, 0x00


	//----- nvinfo : EIATTR_KPARAM_INFO
	.align		4
.L_26:
        /*0058*/ 	.byte	0x04, 0x17
        /*005a*/ 	.short	(.L_28 - .L_27)
.L_27:
        /*005c*/ 	.word	0x00000000
        /*0060*/ 	.short	0x0008
        /*0062*/ 	.short	0x002c
        /*0064*/ 	.byte	0x00, 0xf0, 0x11, 0x00


	//----- nvinfo : EIATTR_KPARAM_INFO
	.align		4
.L_28:
        /*0068*/ 	.byte	0x04, 0x17
        /*006a*/ 	.short	(.L_30 - .L_29)
.L_29:
        /*006c*/ 	.word	0x00000000
        /*0070*/ 	.short	0x0007
        /*0072*/ 	.short	0x0028
        /*0074*/ 	.byte	0x00, 0xf0, 0x11, 0x00


	//----- nvinfo : EIATTR_KPARAM_INFO
	.align		4
.L_30:
        /*0078*/ 	.byte	0x04, 0x17
        /*007a*/ 	.short	(.L_32 - .L_31)
.L_31:
        /*007c*/ 	.word	0x00000000
        /*0080*/ 	.short	0x0006
        /*0082*/ 	.short	0x0024
        /*0084*/ 	.byte	0x00, 0xf0, 0x11, 0x00


	//----- nvinfo : EIATTR_KPARAM_INFO
	.align		4
.L_32:
        /*0088*/ 	.byte	0x04, 0x17
        /*008a*/ 	.short	(.L_34 - .L_33)
.L_33:
        /*008c*/ 	.word	0x00000000
        /*0090*/ 	.short	0x0005
        /*0092*/ 	.short	0x0020
        /*0094*/ 	.byte	0x00, 0xf0, 0x11, 0x00


	//----- nvinfo : EIATTR_KPARAM_INFO
	.align		4
.L_34:
        /*0098*/ 	.byte	0x04, 0x17
        /*009a*/ 	.short	(.L_36 - .L_35)
.L_35:
        /*009c*/ 	.word	0x00000000
        /*00a0*/ 	.short	0x0004
        /*00a2*/ 	.short	0x001c
        /*00a4*/ 	.byte	0x00, 0xf0, 0x11, 0x00


	//----- nvinfo : EIATTR_KPARAM_INFO
	.align		4
.L_36:
        /*00a8*/ 	.byte	0x04, 0x17
        /*00aa*/ 	.short	(.L_38 - .L_37)
.L_37:
        /*00ac*/ 	.word	0x00000000
        /*00b0*/ 	.short	0x0003
        /*00b2*/ 	.short	0x0018
        /*00b4*/ 	.byte	0x00, 0xf0, 0x11, 0x00


	//----- nvinfo : EIATTR_KPARAM_INFO
	.align		4
.L_38:
        /*00b8*/ 	.byte	0x04, 0x17
        /*00ba*/ 	.short	(.L_40 - .L_39)
.L_39:
        /*00bc*/ 	.word	0x00000000
        /*00c0*/ 	.short	0x0002
        /*00c2*/ 	.short	0x0010
        /*00c4*/ 	.byte	0x00, 0xf4, 0x21, 0x00


	//----- nvinfo : EIATTR_KPARAM_INFO
	.align		4
.L_40:
        /*00c8*/ 	.byte	0x04, 0x17
        /*00ca*/ 	.short	(.L_42 - .L_41)
.L_41:
        /*00cc*/ 	.word	0x00000000
        /*00d0*/ 	.short	0x0001
        /*00d2*/ 	.short	0x0008
        /*00d4*/ 	.byte	0x00, 0xf4, 0x21, 0x00


	//----- nvinfo : EIATTR_KPARAM_INFO
	.align		4
.L_42:
        /*00d8*/ 	.byte	0x04, 0x17
        /*00da*/ 	.short	(.L_44 - .L_43)
.L_43:
        /*00dc*/ 	.word	0x00000000
        /*00e0*/ 	.short	0x0000
        /*00e2*/ 	.short	0x0000
        /*00e4*/ 	.byte	0x00, 0xf4, 0x21, 0x00


	//----- nvinfo : EIATTR_EXPLICIT_CLUSTER
	.align		4
.L_44:
        /*00e8*/ 	.byte	0x01, 0x3e
	.zero		2


	//----- nvinfo : EIATTR_CTA_PER_CLUSTER
	.align		4
        /*00ec*/ 	.byte	0x04, 0x3d
        /*00ee*/ 	.short	(.L_46 - .L_45)
.L_45:
        /*00f0*/ 	.word	0x00000004
        /*00f4*/ 	.word	0x00000001
        /*00f8*/ 	.word	0x00000001


	//----- nvinfo : EIATTR_AT_ENTRY_FRAGMENTS
	.align		4
.L_46:
        /*00fc*/ 	.byte	0x04, 0x4f
        /*00fe*/ 	.short	(.L_48 - .L_47)


	//   ....[0]....
.L_47:
        /*0100*/ 	.word	0x00000004


	//----- nvinfo : EIATTR_RESERVED_SMEM_USED
	.align		4
.L_48:
        /*0104*/ 	.byte	0x01, 0x41
	.zero		2


	//----- nvinfo : EIATTR_SPARSE_MMA_MASK
	.align		4
        /*0108*/ 	.byte	0x03, 0x50
        /*010a*/ 	.short	0x0000


	//----- nvinfo : EIATTR_TCGEN05_1CTA_USED
	.align		4
        /*010c*/ 	.byte	0x01, 0x51
	.zero		2


	//----- nvinfo : EIATTR_MAXREG_COUNT
	.align		4
        /*0110*/ 	.byte	0x03, 0x1b
        /*0112*/ 	.short	0x00ff


	//----- nvinfo : EIATTR_NUM_BARRIERS
	.align		4
        /*0114*/ 	.byte	0x02, 0x4c
        /*0116*/ 	.byte	0x01
	.zero		1


	//----- nvinfo : EIATTR_INT_WARP_WIDE_INSTR_OFFSETS
	.align		4
        /*0118*/ 	.byte	0x04, 0x31
        /*011a*/ 	.short	(.L_50 - .L_49)


	//   ....[0]....
.L_49:
        /*011c*/ 	.word	0x000015e0


	//   ....[1]....
        /*0120*/ 	.word	0x000015f0


	//   ....[2]....
        /*0124*/ 	.word	0x000020a0


	//   ....[3]....
        /*0128*/ 	.word	0x00003f80


	//   ....[4]....
        /*012c*/ 	.word	0x00003fd0


	//----- nvinfo : EIATTR_COOP_GROUP_MASK_REGIDS
	.align		4
.L_50:
        /*0130*/ 	.byte	0x04, 0x29
        /*0132*/ 	.short	(.L_52 - .L_51)


	//   ....[0]....
.L_51:
        /*0134*/ 	.word	0xffffffff


	//   ....[1]....
        /*0138*/ 	.word	0xffffffff


	//   ....[2]....
        /*013c*/ 	.word	0xffffffff


	//   ....[3]....
        /*0140*/ 	.word	0xffffffff


	//----- nvinfo : EIATTR_COOP_GROUP_INSTR_OFFSETS
	.align		4
.L_52:
        /*0144*/ 	.byte	0x04, 0x28
        /*0146*/ 	.short	(.L_54 - .L_53)


	//   ....[0]....
.L_53:
        /*0148*/ 	.word	0x00000070


	//   ....[1]....
        /*014c*/ 	.word	0x00000320


	//   ....[2]....
        /*0150*/ 	.word	0x00003e20


	//   ....[3]....
        /*0154*/ 	.word	0x00004080


	//----- nvinfo : EIATTR_VRC_CTA_INIT_COUNT
	.align		4
.L_54:
        /*0158*/ 	.byte	0x02, 0x4a
        /*015a*/ 	.byte	0x80
	.zero		1


	//----- nvinfo : EIATTR_MBARRIER_INSTR_OFFSETS
	.align		4
        /*015c*/ 	.byte	0x04, 0x39
        /*015e*/ 	.short	(.L_56 - .L_55)


	//   ....[0]....
.L_55:
        /*0160*/ 	.word	0x00001720
        /*0164*/ 	.word	0x000000ff
        /*0168*/ 	.word	0x00000000
        /*016c*/ 	.short	0x0100
        /*016e*/ 	.byte	0x11
	.zero		1


	//   ....[1]....
        /*0170*/ 	.word	0x000020f0
        /*0174*/ 	.word	0x000000ff
        /*0178*/ 	.word	0x00003008
        /*017c*/ 	.short	0x0100
        /*017e*/ 	.byte	0x10
	.zero		1


	//   ....[2]....
        /*0180*/ 	.word	0x00002ac0
        /*0184*/ 	.word	0x000000ff
        /*0188*/ 	.word	0x00000000
        /*018c*/ 	.short	0x010a
        /*018e*/ 	.byte	0x11
	.zero		1


	//   ....[3]....
        /*0190*/ 	.word	0x000034a0
        /*0194*/ 	.word	0x000000ff
        /*0198*/ 	.word	0x00000000
        /*019c*/ 	.short	0x010a
        /*019e*/ 	.byte	0x11
	.zero		1


	//   ....[4]....
        /*01a0*/ 	.word	0x000035c0
        /*01a4*/ 	.word	0x000000ff
        /*01a8*/ 	.word	0x00003000
        /*01ac*/ 	.short	0x0108
        /*01ae*/ 	.byte	0x10
	.zero		1


	//   ....[5]....
        /*01b0*/ 	.word	0x00003610
        /*01b4*/ 	.word	0x000000ff
        /*01b8*/ 	.word	0x00003008
        /*01bc*/ 	.short	0x0108
        /*01be*/ 	.byte	0x10
	.zero		1


	//   ....[6]....
        /*01c0*/ 	.word	0x000040a0
        /*01c4*/ 	.word	0x000000ff
        /*01c8*/ 	.word	0x00000000
        /*01cc*/ 	.short	0x010a
        /*01ce*/ 	.byte	0x11
	.zero		1


	//   ....[7]....
        /*01d0*/ 	.word	0x000040d0
        /*01d4*/ 	.word	0x000000ff
        /*01d8*/ 	.word	0x00000000
        /*01dc*/ 	.short	0x010a
        /*01de*/ 	.byte	0x11
	.zero		1


	//----- nvinfo : EIATTR_NUM_MBARRIERS
	.align		4
.L_56:
        /*01e0*/ 	.byte	0x03, 0x38
        /*01e2*/ 	.short	0x0002


	//----- nvinfo : EIATTR_EXIT_INSTR_OFFSETS
	.align		4
        /*01e4*/ 	.byte	0x04, 0x1c
        /*01e6*/ 	.short	(.L_58 - .L_57)


	//   ....[0]....
.L_57:
        /*01e8*/ 	.word	0x00004090


	//----- nvinfo : EIATTR_REQNTID
	.align		4
.L_58:
        /*01ec*/ 	.byte	0x04, 0x10
        /*01ee*/ 	.short	(.L_60 - .L_59)
.L_59:
        /*01f0*/ 	.word	0x00000080
        /*01f4*/ 	.word	0x00000001
        /*01f8*/ 	.word	0x00000001


	//----- nvinfo : EIATTR_CRS_STACK_SIZE
	.align		4
.L_60:
        /*01fc*/ 	.byte	0x04, 0x1e
        /*01fe*/ 	.short	(.L_62 - .L_61)
.L_61:
        /*0200*/ 	.word	0x00000000


	//----- nvinfo : EIATTR_CBANK_PARAM_SIZE
	.align		4
.L_62:
        /*0204*/ 	.byte	0x03, 0x19
        /*0206*/ 	.short	0x0050


	//----- nvinfo : EIATTR_PARAM_CBANK
	.align		4
        /*0208*/ 	.byte	0x04, 0x0a
        /*020a*/ 	.short	(.L_64 - .L_63)
	.align		4
.L_63:
        /*020c*/ 	.word	index@(.nv.constant0.matmul_kernel)
        /*0210*/ 	.short	0x0380
        /*0212*/ 	.short	0x0050


	//----- nvinfo : EIATTR_SW_WAR
	.align		4
.L_64:
        /*0214*/ 	.byte	0x04, 0x36
        /*0216*/ 	.short	(.L_66 - .L_65)
.L_65:
        /*0218*/ 	.word	0x00000008
.L_66:


//--------------------- .nv.compat                --------------------------
	.section	.nv.compat,"",@"SHT_CUDA_COMPAT_INFO"
	.align	4
        /*0000*/ 	.byte	0x02, 0x02, 0x02, 0x00, 0x02, 0x05, 0x05, 0x00, 0x02, 0x03, 0x00, 0x00, 0x02, 0x06, 0x01, 0x00


//--------------------- .nv.callgraph             --------------------------
	.section	.nv.callgraph,"",@"SHT_CUDA_CALLGRAPH"
	.align	4
	.sectionentsize	8
	.align		4
        /*0000*/ 	.word	0x00000000
	.align		4
        /*0004*/ 	.word	0xffffffff
	.align		4
        /*0008*/ 	.word	0x00000000
	.align		4
        /*000c*/ 	.word	0xfffffffe
	.align		4
        /*0010*/ 	.word	0x00000000
	.align		4
        /*0014*/ 	.word	0xfffffffd
	.align		4
        /*0018*/ 	.word	0x00000000
	.align		4
        /*001c*/ 	.word	0xfffffffc


//--------------------- .text.matmul_kernel       --------------------------
	.section	.text.matmul_kernel,"ax",@progbits
	.align	128
        .global         matmul_kernel
        .type           matmul_kernel,@function
        .size           matmul_kernel,(.L_x_20 - matmul_kernel)
        .other          matmul_kernel,@"STO_CUDA_ENTRY STV_DEFAULT"
matmul_kernel:
.text.matmul_kernel:
[----:B------:R-:W0:Y:S01]  /*0000*/  LDC R1, c[0x0][0x37c] ;  /* 0x0000df00ff017b82 */ /* 0x000e220000000800 */
[----:B------:R-:W1:Y:S01]  /*0010*/  S2R R2, SR_TID.X ;  /* 0x0000000000027919 */ /* 0x000e620000002100 */
[----:B------:R-:W2:Y:S01]  /*0020*/  LDCU.64 UR28, c[0x0][0x358] ;  /* 0x00006b00ff1c77ac */ /* 0x000ea20008000a00 */
[----:B-1----:R-:W-:-:S13]  /*0030*/  ISETP.GE.U32.AND P0, PT, R2, 0x20, PT ;  /* 0x000000200200780c */ /* 0x002fda0003f06070 */
[----:B------:R-:W-:Y:S02]  /*0040*/  VOTEU.ANY UP0, P0 ;  /* 0x0000000000ff7886 */ /* 0x000fe40000000100 */
[----:B0-2---:R-:W-:Y:S05]  /*0050*/  BRA.U UP0, `(.L_x_0) ;  /* 0x0000000100b47547 */ /* 0x005fea000b800000 */
[----:B------:R-:W0:Y:S01]  /*0060*/  S2UR UR6, SR_CgaCtaId ;  /* 0x00000000000679c3 */ /* 0x000e220000008800 */
[----:B------:R-:W-:Y:S01]  /*0070*/  NOP ;  /* 0x0000000000007918 */ /* 0x000fe20000000000 */
[----:B------:R-:W-:Y:S02]  /*0080*/  UMOV UR4, 0x40 ;  /* 0x0000004000047882 */ /* 0x000fe40000000000 */
[----:B0-----:R-:W-:-:S09]  /*0090*/  ULEA UR4, UR6, UR4, 0x18 ;  /* 0x0000000406047291 */ /* 0x001fd2000f8ec0ff */
[----:B------:R-:W0:Y:S01]  /*00a0*/  LDS.U8 R0, [UR4] ;  /* 0x00000004ff007984 */ /* 0x000e220008000000 */
[----:B------:R-:W-:Y:S02]  /*00b0*/  UMOV UR4, 0x400 ;  /* 0x0000040000047882 */ /* 0x000fe40000000000 */
[----:B------:R-:W-:Y:S01]  /*00c0*/  ULEA UR4, UR6, UR4, 0x18 ;  /* 0x0000000406047291 */ /* 0x000fe2000f8ec0ff */
[----:B0-----:R-:W-:-:S13]  /*00d0*/  ISETP.NE.AND P0, PT, R0, RZ, PT ;  /* 0x000000ff0000720c */ /* 0x001fda0003f05270 */
[----:B------:R-:W-:Y:S05]  /*00e0*/  @P0 BRA `(.L_x_1) ;  /* 0x0000000000780947 */ /* 0x000fea0003800000 */
[----:B------:R-:W-:-:S13]  /*00f0*/  ELECT P0, URZ, PT ;  /* 0x0000000000ff782f */ /* 0x000fda0003800000 */
[----:B------:R-:W-:Y:S05]  /*0100*/  @!P0 BRA `(.L_x_2) ;  /* 0x0000000000808947 */ /* 0x000fea0003800000 */
[----:B------:R-:W-:Y:S01]  /*0110*/  UMOV UR5, 0x1 ;  /* 0x0000000100057882 */ /* 0x000fe20000000000 */
[----:B------:R-:W-:-:S04]  /*0120*/  IMAD.MOV.U32 R5, RZ, RZ, 0x1 ;  /* 0x00000001ff057424 */ /* 0x000fc800078e00ff */
[----:B------:R-:W-:Y:S04]  /*0130*/  DEPBAR.LE SB0, 0x36 ;  /* 0x00008d800000791a */ /* 0x000fe80000000000 */
[----:B------:R-:W0:Y:S02]  /*0140*/  UTCATOMSWS.FIND_AND_SET.ALIGN UP1, UR5, UR5 ;  /* 0x00000005000575e3 */ /* 0x000e240008020800 */
[----:B0-----:R-:W-:-:S04]  /*0150*/  PLOP3.LUT P0, PT, PT, PT, UP1, 0x80, 0x8 ;  /* 0x000000000008781c */ /* 0x001fc80003f0f018 */
[----:B------:R-:W-:-:S04]  /*0160*/  SEL R0, RZ, 0xffffffff, !P0 ;  /* 0xffffffffff007807 */ /* 0x000fc80004000000 */
[----:B------:R-:W-:Y:S01]  /*0170*/  ISETP.NE.AND P0, PT, R0, RZ, PT ;  /* 0x000000ff0000720c */ /* 0x000fe20003f05270 */
[----:B------:R-:W-:-:S12]  /*0180*/  IMAD.U32 R0, RZ, RZ, UR5 ;  /* 0x00000005ff007e24 */ /* 0x000fd8000f8e00ff */
[----:B------:R-:W-:Y:S05]  /*0190*/  @P0 BRA `(.L_x_3) ;  /* 0x0000000000240947 */ /* 0x000fea0003800000 */
.L_x_4:
[----:B------:R-:W-:Y:S05]  /*01a0*/  NANOSLEEP 0x64 ;  /* 0x000000640000795d */ /* 0x000fea0003800000 */
[----:B------:R-:W-:-:S05]  /*01b0*/  UMOV UR5, 0x1 ;  /* 0x0000000100057882 */ /* 0x000fca0000000000 */
[----:B------:R-:W-:Y:S04]  /*01c0*/  DEPBAR.LE SB0, 0x36 ;  /* 0x00008d800000791a */ /* 0x000fe80000000000 */
[----:B------:R-:W0:Y:S02]  /*01d0*/  UTCATOMSWS.FIND_AND_SET.ALIGN UP1, UR5, UR5 ;  /* 0x00000005000575e3 */ /* 0x000e240008020800 */
[----:B0-----:R-:W-:-:S04]  /*01e0*/  PLOP3.LUT P0, PT, PT, PT, UP1, 0x80, 0x8 ;  /* 0x000000000008781c */ /* 0x001fc80003f0f018 */
[----:B------:R-:W-:-:S04]  /*01f0*/  SEL R0, RZ, 0xffffffff, !P0 ;  /* 0xffffffffff007807 */ /* 0x000fc80004000000 */
[----:B------:R-:W-:Y:S01]  /*0200*/  ISETP.NE.AND P0, PT, R0, RZ, PT ;  /* 0x000000ff0000720c */ /* 0x000fe20003f05270 */
[----:B------:R-:W-:-:S12]  /*0210*/  IMAD.U32 R0, RZ, RZ, UR5 ;  /* 0x00000005ff007e24 */ /* 0x000fd8000f8e00ff */
[----:B------:R-:W-:Y:S05]  /*0220*/  @!P0 BRA `(.L_x_4) ;  /* 0xfffffffc00dc8947 */ /* 0x000fea000383ffff */
.L_x_3:
[C---:B------:R-:W-:Y:S01]  /*0230*/  VIADD R4, R0.reuse, 0x10 ;  /* 0x0000001000047836 */ /* 0x040fe20000000000 */
[----:B------:R-:W-:Y:S01]  /*0240*/  UMOV UR5, 0x50 ;  /* 0x0000005000057882 */ /* 0x000fe20000000000 */
[C---:B------:R-:W-:Y:S01]  /*0250*/  SHF.L.U32 R3, R5.reuse, R0, RZ ;  /* 0x0000000005037219 */ /* 0x040fe200000006ff */
[----:B------:R-:W-:Y:S01]  /*0260*/  ULEA UR5, UR6, UR5, 0x18 ;  /* 0x0000000506057291 */ /* 0x000fe2000f8ec0ff */
[----:B------:R-:W-:Y:S01]  /*0270*/  IMAD.SHL.U32 R0, R0, 0x20, RZ ;  /* 0x0000002000007824 */ /* 0x000fe200078e00ff */
[----:B------:R-:W-:-:S04]  /*0280*/  SHF.L.U32 R4, R5, R4, RZ ;  /* 0x0000000405047219 */ /* 0x000fc800000006ff */
[----:B------:R-:W-:-:S05]  /*0290*/  LOP3.LUT R3, R4, R3, RZ, 0xfc, !PT ;  /* 0x0000000304037212 */ /* 0x000fca00078efcff */
[----:B------:R0:W-:Y:S04]  /*02a0*/  ATOMS.OR RZ, [UR5], R3 ;  /* 0x00000003ffff798c */ /* 0x0001e8000b000005 */
[----:B------:R0:W-:Y:S01]  /*02b0*/  STS [UR4], R0 ;  /* 0x00000000ff007988 */ /* 0x0001e20008000804 */
[----:B------:R-:W-:Y:S05]  /*02c0*/  BRA `(.L_x_2) ;  /* 0x0000000000107947 */ /* 0x000fea0003800000 */
.L_x_1:
[----:B------:R-:W-:Y:S01]  /*02d0*/  IMAD.MOV.U32 R0, RZ, RZ, -0x1 ;  /* 0xffffffffff007424 */ /* 0x000fe200078e00ff */
[----:B------:R-:W-:-:S04]  /*02e0*/  MOV R4, 0x310 ;  /* 0x0000031000047802 */ /* 0x000fc80000000f00 */
[----:B------:R0:W-:Y:S03]  /*02f0*/  STS [UR4], R0 ;  /* 0x00000000ff007988 */ /* 0x0001e60008000804 */
[----:B0-----:R-:W-:Y:S05]  /*0300*/  CALL.REL.NOINC `($__internal_1_$__cuda_sm10x_tcgen05_guardrail_trap_phase_invalid_during_alloc) ;  /* 0x0000003c00887944 */ /* 0x001fea0003c00000 */
.L_x_2:
[----:B------:R-:W-:Y:S05]  /*0310*/  WARPSYNC.ALL ;  /* 0x0000000000007948 */ /* 0x000fea0003800000 */
[----:B------:R-:W-:Y:S01]  /*0320*/  NOP ;  /* 0x0000000000007918 */ /* 0x000fe20000000000 */
.L_x_0:
[----:B------:R-:W1:Y:S01]  /*0330*/  LDCU.64 UR10, c[0x0][0x398] ;  /* 0x00007300ff0a77ac */ /* 0x000e620008000a00 */
[----:B------:R-:W-:Y:S01]  /*0340*/  UMOV UR16, 0x400 ;  /* 0x0000040000107882 */ /* 0x000fe20000000000 */
[----:B------:R-:W2:Y:S01]  /*0350*/  LDCU.128 UR20, c[0x0][0x380] ;  /* 0x00007000ff1477ac */ /* 0x000ea20008000c00 */
[----:B-1----:R-:W-:-:S04]  /*0360*/  UIADD3 UR4, UPT, UPT, UR11, 0x3f, URZ ;  /* 0x0000003f0b047890 */ /* 0x002fc8000fffe0ff */
[----:B------:R-:W-:-:S04]  /*0370*/  USHF.R.S32.HI UR5, URZ, 0x1f, UR4 ;  /* 0x0000001fff057899 */ /* 0x000fc80008011404 */
[----:B------:R-:W-:-:S03]  /*0380*/  ULEA.HI UR5, UR5, UR4, URZ, 0x6 ;  /* 0x0000000405057291 */ /* 0x000fc6000f8f30ff */
[----:B------:R-:W-:Y:S01]  /*0390*/  S2UR UR4, SR_CTAID.X ;  /* 0x00000000000479c3 */ /* 0x000fe20000002500 */
[----:B------:R-:W-:-:S04]  /*03a0*/  USHF.R.S32.HI UR5, URZ, 0x6, UR5 ;  /* 0x00000006ff057899 */ /* 0x000fc80008011405 */
[----:B------:R-:W-:-:S06]  /*03b0*/  USHF.L.U32 UR6, UR5, 0x3, URZ ;  /* 0x0000000305067899 */ /* 0x000fcc00080006ff */
[----:B------:R-:W-:Y:S01]  /*03c0*/  IMAD.U32 R6, RZ, RZ, UR6 ;  /* 0x00000006ff067e24 */ /* 0x000fe2000f8e00ff */
[----:B------:R-:W1:Y:S02]  /*03d0*/  S2UR UR5, SR_CgaSize ;  /* 0x00000000000579c3 */ /* 0x000e640000008a00 */
[----:B-1----:R-:W-:-:S12]  /*03e0*/  UIMAD UR5, UR5, -0xa0, URZ ;  /* 0xffffff60050578a4 */ /* 0x002fd8000f8e02ff */
[----:B------:R-:W1:Y:S01]  /*03f0*/  LDCU UR5, c[0x0][UR5+0x2b0] ;  /* 0x00005600050577ac */ /* 0x000e620008000800 */
[-C--:B------:R-:W-:Y:S02]  /*0400*/  IABS R5, R6.reuse ;  /* 0x0000000600057213 */ /* 0x080fe40000000000 */
[----:B------:R-:W-:Y:S02]  /*0410*/  IABS R6, R6 ;  /* 0x0000000600067213 */ /* 0x000fe40000000000 */
[----:B0-----:R-:W0:Y:S01]  /*0420*/  I2F.RP R0, R5 ;  /* 0x0000000500007306 */ /* 0x001e220000209400 */
[----:B------:R-:W-:Y:S02]  /*0430*/  R2UR UR7, R5 ;  /* 0x00000000050772ca */ /* 0x000fe400000e0000 */
[----:B------:R-:W-:-:S05]  /*0440*/  I2FP.F32.U32 R4, UR4 ;  /* 0x0000000400047c45 */ /* 0x000fca0008201000 */
[----:B-1----:R-:W-:Y:S01]  /*0450*/  FMUL R4, R4, UR5 ;  /* 0x0000000504047c20 */ /* 0x002fe20008400000 */
[----:B0-----:R-:W0:Y:S08]  /*0460*/  MUFU.RCP R0, R0 ;  /* 0x0000000000007308 */ /* 0x001e300000001000 */
[----:B------:R-:W1:Y:S01]  /*0470*/  F2I.U32.TRUNC.NTZ R4, R4 ;  /* 0x0000000400047305 */ /* 0x000e62000020f000 */
[----:B0-----:R-:W-:-:S07]  /*0480*/  VIADD R3, R0, 0xffffffe ;  /* 0x0ffffffe00037836 */ /* 0x001fce0000000000 */
[----:B------:R-:W0:Y:S01]  /*0490*/  F2I.FTZ.U32.TRUNC.NTZ R3, R3 ;  /* 0x0000000300037305 */ /* 0x000e22000021f000 */
[----:B-1----:R-:W-:-:S04]  /*04a0*/  IABS R0, R4 ;  /* 0x0000000400007213 */ /* 0x002fc80000000000 */
[----:B------:R-:W-:Y:S01]  /*04b0*/  R2UR UR8, R0 ;  /* 0x00000000000872ca */ /* 0x000fe200000e0000 */
[----:B------:R-:W-:Y:S01]  /*04c0*/  IMAD.MOV R0, RZ, RZ, -R6 ;  /* 0x000000ffff007224 */ /* 0x000fe200078e0a06 */
[----:B0-----:R-:W-:-:S11]  /*04d0*/  R2UR UR5, R3 ;  /* 0x00000000030572ca */ /* 0x001fd600000e0000 */
[----:B------:R-:W-:Y:S02]  /*04e0*/  IMAD.U32 R3, RZ, RZ, UR8 ;  /* 0x00000008ff037e24 */ /* 0x000fe4000f8e00ff */
[----:B------:R-:W-:-:S04]  /*04f0*/  UIADD3 UR4, UPT, UPT, URZ, -UR5, URZ ;  /* 0x80000005ff047290 */ /* 0x000fc8000fffe0ff */
[----:B------:R-:W-:-:S03]  /*0500*/  UIMAD UR7, UR4, UR7, URZ ;  /* 0x00000007040772a4 */ /* 0x000fc6000f8e02ff */
[----:B------:R-:W-:Y:S02]  /*0510*/  UMOV UR4, URZ ;  /* 0x000000ff00047c82 */ /* 0x000fe40008000000 */
[----:B------:R-:W-:-:S04]  /*0520*/  UIMAD.WIDE.U32 UR4, UR5, UR7, UR4 ;  /* 0x00000007050472a5 */ /* 0x000fc8000f8e0004 */
[----:B------:R-:W-:-:S06]  /*0530*/  UIMAD.WIDE.U32 UR4, UR5, UR8, URZ ;  /* 0x00000008050472a5 */ /* 0x000fcc000f8e00ff */
[----:B------:R-:W-:Y:S01]  /*0540*/  IMAD R0, R0, UR5, R3 ;  /* 0x0000000500007c24 */ /* 0x000fe2000f8e0203 */
[----:B------:R-:W-:Y:S01]  /*0550*/  R2UR UR4, R4 ;  /* 0x00000000040472ca */ /* 0x000fe200000e0000 */
[----:B------:R-:W-:Y:S03]  /*0560*/  BAR.SYNC.DEFER_BLOCKING 0x0 ;  /* 0x0000000000007b1d */ /* 0x000fe60000010000 */
[----:B------:R-:W-:-:S09]  /*0570*/  ISETP.GT.U32.AND P0, PT, R5, R0, PT ;  /* 0x000000000500720c */ /* 0x000fd20003f04070 */
[----:B------:R-:W-:-:S04]  /*0580*/  ULOP3.LUT UR4, UR4, UR6, URZ, 0x3c, !UPT ;  /* 0x0000000604047292 */ /* 0x000fc8000f8e3cff */
[----:B------:R-:W-:Y:S01]  /*0590*/  VOTEU.ANY UP2, P0 ;  /* 0x0000000000ff7886 */ /* 0x000fe20000040100 */
[----:B------:R-:W-:-:S04]  /*05a0*/  PLOP3.LUT P0, PT, PT, PT, UP2, 0x80, 0x8 ;  /* 0x000000000008781c */ /* 0x000fc80003f0f028 */
[----:B------:R-:W-:Y:S02]  /*05b0*/  @!UP2 UIADD3 UR5, UPT, UPT, UR5, 0x1, URZ ;  /* 0x000000010505a890 */ /* 0x000fe4000fffe0ff */
[----:B------:R-:W-:Y:S02]  /*05c0*/  UISETP.GE.AND UP2, UPT, UR4, URZ, UPT ;  /* 0x000000ff0400728c */ /* 0x000fe4000bf46270 */
[----:B------:R-:W-:-:S05]  /*05d0*/  UIADD3 UR4, UPT, UPT, UR10, 0x7f, URZ ;  /* 0x0000007f0a047890 */ /* 0x000fca000fffe0ff */
[----:B------:R-:W-:-:S05]  /*05e0*/  @!P0 IMAD.IADD R0, R0, 0x1, -R5 ;  /* 0x0000000100008824 */ /* 0x000fca00078e0a05 */
[----:B------:R-:W-:-:S13]  /*05f0*/  ISETP.GE.U32.AND P0, PT, R0, R5, PT ;  /* 0x000000050000720c */ /* 0x000fda0003f06070 */
[----:B------:R-:W-:-:S05]  /*0600*/  VOTEU.ANY UP1, P0 ;  /* 0x0000000000ff7886 */ /* 0x000fca0000020100 */
[----:B------:R-:W-:Y:S02]  /*0610*/  @UP1 UIADD3 UR5, UPT, UPT, UR5, 0x1, URZ ;  /* 0x0000000105051890 */ /* 0x000fe4000fffe0ff */
[----:B------:R-:W-:-:S05]  /*0620*/  UISETP.NE.AND UP1, UPT, UR6, URZ, UPT ;  /* 0x000000ff0600728c */ /* 0x000fca000bf25270 */
[----:B------:R-:W-:Y:S01]  /*0630*/  UMOV UR7, UR5 ;  /* 0x0000000500077c82 */ /* 0x000fe20008000000 */
[----:B------:R-:W-:Y:S02]  /*0640*/  USHF.R.S32.HI UR5, URZ, 0x1f, UR4 ;  /* 0x0000001fff057899 */ /* 0x000fe40008011404 */
[----:B------:R-:W-:Y:S02]  /*0650*/  @!UP2 UIADD3 UR7, UPT, UPT, -UR7, URZ, URZ ;  /* 0x000000ff0707a290 */ /* 0x000fe4000fffe1ff */
[----:B------:R-:W-:Y:S02]  /*0660*/  ULEA.HI UR5, UR5, UR4, URZ, 0x7 ;  /* 0x0000000405057291 */ /* 0x000fe4000f8f38ff */
[----:B------:R-:W-:-:S04]  /*0670*/  @!UP1 ULOP3.LUT UR7, URZ, UR6, URZ, 0x33, !UPT ;  /* 0x00000006ff079292 */ /* 0x000fc8000f8e33ff */
[----:B------:R-:W-:Y:S02]  /*0680*/  USHF.L.U32 UR12, UR7, 0x3, URZ ;  /* 0x00000003070c7899 */ /* 0x000fe400080006ff */
[----:B------:R-:W-:Y:S02]  /*0690*/  IMAD R5, RZ, RZ, -UR7 ;  /* 0x80000007ff057e24 */ /* 0x000fe4000f8e02ff */
[----:B------:R-:W-:Y:S02]  /*06a0*/  ULEA.HI.SX32 UR5, UR5, -UR12, 0x19 ;  /* 0x8000000c05057291 */ /* 0x000fe4000f8fcaff */
[----:B------:R-:W-:Y:S02]  /*06b0*/  IMAD R11, R5, UR6, R4 ;  /* 0x00000006050b7c24 */ /* 0x000fe4000f8e0204 */
[----:B------:R-:W-:-:S03]  /*06c0*/  UISETP.LT.AND UP1, UPT, UR5, 0x8, UPT ;  /* 0x000000080500788c */ /* 0x000fc6000bf21270 */
[----:B------:R-:W-:Y:S01]  /*06d0*/  IABS R4, R11 ;  /* 0x0000000b00047213 */ /* 0x000fe20000000000 */
[----:B------:R-:W-:-:S03]  /*06e0*/  USEL UR8, UR5, 0x8, UP1 ;  /* 0x0000000805087887 */ /* 0x000fc60008800000 */
[----:B------:R-:W-:Y:S01]  /*06f0*/  R2UR UR7, R4 ;  /* 0x00000000040772ca */ /* 0x000fe200000e0000 */
[----:B------:R-:W-:Y:S02]  /*0700*/  IMAD.U32 R4, RZ, RZ, UR10 ;  /* 0x0000000aff047e24 */ /* 0x000fe4000f8e00ff */
[----:B------:R-:W-:-:S03]  /*0710*/  IMAD.U32 R6, RZ, RZ, UR8 ;  /* 0x00000008ff067e24 */ /* 0x000fc6000f8e00ff */
[----:B------:R-:W-:Y:S02]  /*0720*/  IABS R4, R4 ;  /* 0x0000000400047213 */ /* 0x000fe40000000000 */
[-C--:B------:R-:W-:Y:S02]  /*0730*/  IABS R7, R6.reuse ;  /* 0x0000000600077213 */ /* 0x080fe40000000000 */
[----:B------:R-:W-:Y:S02]  /*0740*/  IABS R6, R6 ;  /* 0x0000000600067213 */ /* 0x000fe40000000000 */
[----:B------:R-:W0:Y:S01]  /*0750*/  I2F.RP R0, R7 ;  /* 0x0000000700007306 */ /* 0x000e220000209400 */
[----:B------:R-:W-:-:S07]  /*0760*/  R2UR UR6, R7 ;  /* 0x00000000070672ca */ /* 0x000fce00000e0000 */
[----:B0-----:R-:W0:Y:S02]  /*0770*/  MUFU.RCP R0, R0 ;  /* 0x0000000000007308 */ /* 0x001e240000001000 */
[----:B0-----:R-:W-:Y:S02]  /*0780*/  VIADD R3, R0, 0xffffffe ;  /* 0x0ffffffe00037836 */ /* 0x001fe40000000000 */
[----:B------:R-:W-:-:S04]  /*0790*/  IMAD.MOV R0, RZ, RZ, -R6 ;  /* 0x000000ffff007224 */ /* 0x000fc800078e0a06 */
[----:B------:R-:W0:Y:S02]  /*07a0*/  F2I.FTZ.U32.TRUNC.NTZ R3, R3 ;  /* 0x0000000300037305 */ /* 0x000e24000021f000 */
[----:B0-----:R-:W-:Y:S01]  /*07b0*/  R2UR UR5, R3 ;  /* 0x00000000030572ca */ /* 0x001fe200000e0000 */
[----:B------:R-:W-:-:S12]  /*07c0*/  IMAD.U32 R3, RZ, RZ, UR7 ;  /* 0x00000007ff037e24 */ /* 0x000fd8000f8e00ff */
[----:B------:R-:W-:-:S04]  /*07d0*/  UIADD3 UR4, UPT, UPT, URZ, -UR5, URZ ;  /* 0x80000005ff047290 */ /* 0x000fc8000fffe0ff */
[----:B------:R-:W-:-:S03]  /*07e0*/  UIMAD UR6, UR4, UR6, URZ ;  /* 0x00000006040672a4 */ /* 0x000fc6000f8e02ff */
[----:B------:R-:W-:Y:S02]  /*07f0*/  UMOV UR4, URZ ;  /* 0x000000ff00047c82 */ /* 0x000fe40008000000 */
[----:B------:R-:W-:-:S04]  /*0800*/  UIMAD.WIDE.U32 UR4, UR5, UR6, UR4 ;  /* 0x00000006050472a5 */ /* 0x000fc8000f8e0004 */
[----:B------:R-:W-:Y:S01]  /*0810*/  UIMAD.WIDE.U32 UR4, UR5, UR7, URZ ;  /* 0x00000007050472a5 */ /* 0x000fe2000f8e00ff */
[----:B------:R-:W0:Y:S05]  /*0820*/  S2UR UR7, SR_CgaCtaId ;  /* 0x00000000000779c3 */ /* 0x000e2a0000008800 */
[----:B------:R-:W-:Y:S01]  /*0830*/  IMAD R0, R0, UR5, R3 ;  /* 0x0000000500007c24 */ /* 0x000fe2000f8e0203 */
[----:B------:R-:W-:Y:S01]  /*0840*/  R2UR UR4, R11 ;  /* 0x000000000b0472ca */ /* 0x000fe200000e0000 */
[----:B------:R-:W-:-:S03]  /*0850*/  IMAD.U32 R3, RZ, RZ, UR11 ;  /* 0x0000000bff037e24 */ /* 0x000fc6000f8e00ff */
[----:B------:R-:W-:Y:S02]  /*0860*/  ISETP.GT.U32.AND P0, PT, R7, R0, PT ;  /* 0x000000000700720c */ /* 0x000fe40003f04070 */
[----:B------:R-:W-:Y:S02]  /*0870*/  IABS R5, R3 ;  /* 0x0000000300057213 */ /* 0x000fe40000000000 */
[----:B------:R-:W1:Y:S05]  /*0880*/  I2F.RP R3, R4 ;  /* 0x0000000400037306 */ /* 0x000e6a0000209400 */
[----:B------:R-:W-:-:S03]  /*0890*/  ULOP3.LUT UR4, UR4, UR8, URZ, 0x3c, !UPT ;  /* 0x0000000804047292 */ /* 0x000fc6000f8e3cff */
[----:B------:R-:W3:Y:S01]  /*08a0*/  I2F.RP R10, R5 ;  /* 0x00000005000a7306 */ /* 0x000ee20000209400 */
[----:B------:R-:W-:Y:S01]  /*08b0*/  VOTEU.ANY UP2, P0 ;  /* 0x0000000000ff7886 */ /* 0x000fe20000040100 */
[----:B------:R-:W-:Y:S01]  /*08c0*/  PLOP3.LUT P0, PT, PT, PT, UP2, 0x80, 0x8 ;  /* 0x000000000008781c */ /* 0x000fe20003f0f028 */
[----:B0-----:R-:W-:-:S03]  /*08d0*/  ULEA UR16, UR7, UR16, 0x18 ;  /* 0x0000001007107291 */ /* 0x001fc6000f8ec0ff */
[----:B------:R-:W-:Y:S02]  /*08e0*/  @!UP2 UIADD3 UR5, UPT, UPT, UR5, 0x1, URZ ;  /* 0x000000010505a890 */ /* 0x000fe4000fffe0ff */
[----:B-1----:R-:W0:Y:S01]  /*08f0*/  MUFU.RCP R3, R3 ;  /* 0x0000000300037308 */ /* 0x002e220000001000 */
[----:B------:R-:W-:Y:S02]  /*0900*/  UISETP.GE.AND UP2, UPT, UR4, URZ, UPT ;  /* 0x000000ff0400728c */ /* 0x000fe4000bf46270 */
[----:B------:R-:W-:Y:S01]  /*0910*/  USHF.L.U32 UR4, UR7, 0x5, URZ ;  /* 0x0000000507047899 */ /* 0x000fe200080006ff */
[----:B------:R-:W1:Y:S03]  /*0920*/  LDS R27, [UR16] ;  /* 0x00000010ff1b7984 */ /* 0x000e660008000800 */
[----:B------:R-:W-:Y:S01]  /*0930*/  @!P0 IMAD.IADD R0, R0, 0x1, -R7 ;  /* 0x0000000100008824 */ /* 0x000fe200078e0a07 */
[----:B---3--:R-:W3:Y:S01]  /*0940*/  MUFU.RCP R10, R10 ;  /* 0x0000000a000a7308 */ /* 0x008ee20000001000 */
[----:B------:R-:W-:Y:S03]  /*0950*/  BAR.SYNC.DEFER_BLOCKING 0x0 ;  /* 0x0000000000007b1d */ /* 0x000fe60000010000 */
[----:B------:R-:W-:-:S02]  /*0960*/  ISETP.GE.U32.AND P0, PT, R0, R7, PT ;  /* 0x000000070000720c */ /* 0x000fc40003f06070 */
[----:B------:R-:W-:Y:S01]  /*0970*/  SHF.R.U32.HI R0, RZ, 0x5, R2 ;  /* 0x00000005ff007819 */ /* 0x000fe20000011602 */
[----:B0-----:R-:W-:-:S03]  /*0980*/  VIADD R6, R3, 0xffffffe ;  /* 0x0ffffffe03067836 */ /* 0x001fc60000000000 */
[----:B------:R-:W-:Y:S01]  /*0990*/  R2UR UR9, R0 ;  /* 0x00000000000972ca */ /* 0x000fe200000e0000 */
[----:B------:R0:W4:Y:S06]  /*09a0*/  F2I.FTZ.U32.TRUNC.NTZ R7, R6 ;  /* 0x0000000600077305 */ /* 0x00012c000021f000 */
[----:B------:R-:W-:Y:S01]  /*09b0*/  VOTEU.ANY UP1, P0 ;  /* 0x0000000000ff7886 */ /* 0x000fe20000020100 */
[----:B---3--:R-:W-:-:S04]  /*09c0*/  VIADD R8, R10, 0xffffffe ;  /* 0x0ffffffe0a087836 */ /* 0x008fc80000000000 */
[----:B------:R-:W-:Y:S01]  /*09d0*/  @UP1 UIADD3 UR5, UPT, UPT, UR5, 0x1, URZ ;  /* 0x0000000105051890 */ /* 0x000fe2000fffe0ff */
[----:B------:R-:W3:Y:S01]  /*09e0*/  F2I.FTZ.U32.TRUNC.NTZ R9, R8 ;  /* 0x0000000800097305 */ /* 0x000ee2000021f000 */
[----:B------:R-:W-:Y:S01]  /*09f0*/  UISETP.NE.AND UP1, UPT, UR8, URZ, UPT ;  /* 0x000000ff0800728c */ /* 0x000fe2000bf25270 */
[----:B0-----:R-:W-:Y:S02]  /*0a00*/  IMAD.MOV.U32 R6, RZ, RZ, RZ ;  /* 0x000000ffff067224 */ /* 0x001fe400078e00ff */
[----:B----4-:R-:W-:Y:S02]  /*0a10*/  IMAD.MOV R3, RZ, RZ, -R7 ;  /* 0x000000ffff037224 */ /* 0x010fe400078e0a07 */
[----:B------:R-:W-:Y:S01]  /*0a20*/  UMOV UR6, UR5 ;  /* 0x0000000500067c82 */ /* 0x000fe20008000000 */
[----:B------:R-:W-:Y:S02]  /*0a30*/  UIADD3 UR5, UPT, UPT, UR4, UR9, URZ ;  /* 0x0000000904057290 */ /* 0x000fe4000fffe0ff */
[----:B------:R-:W-:Y:S01]  /*0a40*/  @!UP2 UIADD3 UR6, UPT, UPT, -UR6, URZ, URZ ;  /* 0x000000ff0606a290 */ /* 0x000fe2000fffe1ff */
[----:B------:R-:W-:Y:S01]  /*0a50*/  IMAD R3, R3, R4, RZ ;  /* 0x0000000403037224 */ /* 0x000fe200078e02ff */
[----:B------:R-:W-:-:S02]  /*0a60*/  ULOP3.LUT UR4, UR4, 0x40, URZ, 0xc0, !UPT ;  /* 0x0000004004047892 */ /* 0x000fc4000f8ec0ff */
[----:B------:R-:W-:Y:S01]  /*0a70*/  @!UP1 ULOP3.LUT UR6, URZ, UR8, URZ, 0x33, !UPT ;  /* 0x00000008ff069292 */ /* 0x000fe2000f8e33ff */
[----:B------:R-:W-:-:S03]  /*0a80*/  IMAD.HI.U32 R6, R7, R3, R6 ;  /* 0x0000000307067227 */ /* 0x000fc600078e0006 */
[----:B------:R-:W-:Y:S01]  /*0a90*/  USHF.L.U32 UR30, UR6, 0x6, URZ ;  /* 0x00000006061e7899 */ /* 0x000fe200080006ff */
[----:B---3--:R-:W-:Y:S02]  /*0aa0*/  IMAD.MOV R8, RZ, RZ, -R9 ;  /* 0x000000ffff087224 */ /* 0x008fe400078e0a09 */
[----:B------:R-:W-:Y:S01]  /*0ab0*/  IMAD R0, RZ, RZ, -UR6 ;  /* 0x80000006ff007e24 */ /* 0x000fe2000f8e02ff */
[----:B------:R-:W-:Y:S01]  /*0ac0*/  ULOP3.LUT UR5, UR30, 0x23, UR5, 0xf8, !UPT ;  /* 0x000000231e057892 */ /* 0x000fe2000f8ef805 */
[----:B------:R-:W-:Y:S02]  /*0ad0*/  IMAD R3, R8, R5, RZ ;  /* 0x0000000508037224 */ /* 0x000fe400078e02ff */
[----:B------:R-:W-:Y:S01]  /*0ae0*/  IMAD R0, R0, UR8, R11 ;  /* 0x0000000800007c24 */ /* 0x000fe2000f8e020b */
[----:B------:R-:W-:Y:S01]  /*0af0*/  ULOP3.LUT UR6, UR5, 0x4, URZ, 0xfc, !UPT ;  /* 0x0000000405067892 */ /* 0x000fe2000f8efcff */
[----:B------:R-:W-:Y:S01]  /*0b00*/  IMAD.MOV.U32 R8, RZ, RZ, RZ ;  /* 0x000000ffff087224 */ /* 0x000fe200078e00ff */
[----:B------:R-:W-:-:S02]  /*0b10*/  ULOP3.LUT UR8, UR5, 0x8, URZ, 0xfc, !UPT ;  /* 0x0000000805087892 */ /* 0x000fc4000f8efcff */
[----:B------:R-:W-:Y:S01]  /*0b20*/  IMAD.U32 R7, RZ, RZ, UR5 ;  /* 0x00000005ff077e24 */ /* 0x000fe2000f8e00ff */
[----:B------:R-:W-:Y:S01]  /*0b30*/  ULOP3.LUT UR17, UR5, 0xc, URZ, 0xfc, !UPT ;  /* 0x0000000c05117892 */ /* 0x000fe2000f8efcff */
[----:B------:R-:W-:Y:S01]  /*0b40*/  VIADD R0, R0, UR12 ;  /* 0x0000000c00007c36 */ /* 0x000fe20008000000 */
[----:B------:R-:W-:Y:S01]  /*0b50*/  ULOP3.LUT UR18, UR5, 0x14, URZ, 0xfc, !UPT ;  /* 0x0000001405127892 */ /* 0x000fe2000f8efcff */
[----:B------:R-:W-:Y:S01]  /*0b60*/  IMAD.HI.U32 R8, R9, R3, R8 ;  /* 0x0000000309087227 */ /* 0x000fe200078e0008 */
[----:B------:R-:W-:Y:S01]  /*0b70*/  IABS R10, R7 ;  /* 0x00000007000a7213 */ /* 0x000fe20000000000 */
[----:B------:R-:W-:Y:S01]  /*0b80*/  ULOP3.LUT UR19, UR5, 0x18, URZ, 0xfc, !UPT ;  /* 0x0000001805137892 */ /* 0x000fe2000f8efcff */
[----:B------:R-:W-:Y:S01]  /*0b90*/  LOP3.LUT R3, R2, 0x3f, RZ, 0xc0, !PT ;  /* 0x0000003f02037812 */ /* 0x000fe200078ec0ff */
[----:B------:R-:W-:Y:S01]  /*0ba0*/  IMAD.U32 R7, RZ, RZ, UR6 ;  /* 0x00000006ff077e24 */ /* 0x000fe2000f8e00ff */
[----:B------:R-:W-:Y:S01]  /*0bb0*/  LEA R0, R0, UR4, 0x7 ;  /* 0x0000000400007c11 */ /* 0x000fe2000f8e38ff */
[----:B------:R-:W-:Y:S01]  /*0bc0*/  IMAD.U32 R9, RZ, RZ, UR8 ;  /* 0x00000008ff097e24 */ /* 0x000fe2000f8e00ff */
[----:B------:R-:W-:Y:S01]  /*0bd0*/  ULOP3.LUT UR4, UR5, 0x10, URZ, 0xfc, !UPT ;  /* 0x0000001005047892 */ /* 0x000fe2000f8efcff */
[----:B------:R-:W-:Y:S01]  /*0be0*/  IMAD.U32 R11, RZ, RZ, UR17 ;  /* 0x00000011ff0b7e24 */ /* 0x000fe2000f8e00ff */
[----:B------:R-:W-:Y:S01]  /*0bf0*/  IABS R12, R7 ;  /* 0x00000007000c7213 */ /* 0x000fe20000000000 */
[----:B------:R-:W-:Y:S01]  /*0c00*/  IMAD.IADD R0, R3, 0x1, R0 ;  /* 0x0000000103007824 */ /* 0x000fe200078e0200 */
[----:B------:R-:W-:Y:S01]  /*0c10*/  IABS R16, R9 ;  /* 0x0000000900107213 */ /* 0x000fe20000000000 */
[----:B------:R-:W-:Y:S01]  /*0c20*/  IMAD.HI.U32 R3, R8, R10, RZ ;  /* 0x0000000a08037227 */ /* 0x000fe200078e00ff */
[----:B------:R-:W-:Y:S01]  /*0c30*/  IABS R18, R11 ;  /* 0x0000000b00127213 */ /* 0x000fe20000000000 */
[----:B------:R-:W-:-:S02]  /*0c40*/  ULOP3.LUT UR24, UR5, 0x1c, URZ, 0xfc, !UPT ;  /* 0x0000001c05187892 */ /* 0x000fc4000f8efcff */
[C---:B------:R-:W-:Y:S01]  /*0c50*/  IMAD.HI.U32 R7, R8.reuse, R12, RZ ;  /* 0x0000000c08077227 */ /* 0x040fe200078e00ff */
[----:B------:R-:W0:Y:S03]  /*0c60*/  LDCU.128 UR12, c[0x0][0x3a0] ;  /* 0x00007400ff0c77ac */ /* 0x000e260008000c00 */
[----:B------:R-:W-:Y:S02]  /*0c70*/  IMAD.MOV R11, RZ, RZ, -R3 ;  /* 0x000000ffff0b7224 */ /* 0x000fe400078e0a03 */
[----:B------:R-:W-:-:S04]  /*0c80*/  IMAD.HI.U32 R3, R8, R16, RZ ;  /* 0x0000001008037227 */ /* 0x000fc800078e00ff */
[----:B------:R-:W-:Y:S02]  /*0c90*/  IMAD.MOV R7, RZ, RZ, -R7 ;  /* 0x000000ffff077224 */ /* 0x000fe400078e0a07 */
[----:B------:R-:W-:-:S04]  /*0ca0*/  IMAD.HI.U32 R9, R8, R18, RZ ;  /* 0x0000001208097227 */ /* 0x000fc800078e00ff */
[----:B------:R-:W-:Y:S02]  /*0cb0*/  IMAD.MOV R3, RZ, RZ, -R3 ;  /* 0x000000ffff037224 */ /* 0x000fe400078e0a03 */
[C---:B------:R-:W-:Y:S01]  /*0cc0*/  IMAD R12, R5.reuse, R7, R12 ;  /* 0x00000007050c7224 */ /* 0x040fe200078e020c */
[----:B0-----:R-:W-:Y:S01]  /*0cd0*/  UIADD3 UR31, UPT, UPT, UR12, 0x1f, URZ ;  /* 0x0000001f0c1f7890 */ /* 0x001fe2000fffe0ff */
[----:B------:R-:W-:Y:S02]  /*0ce0*/  IMAD.U32 R7, RZ, RZ, UR4 ;  /* 0x00000004ff077e24 */ /* 0x000fe4000f8e00ff */
[----:B------:R-:W-:Y:S01]  /*0cf0*/  IMAD.MOV R9, RZ, RZ, -R9 ;  /* 0x000000ffff097224 */ /* 0x000fe200078e0a09 */
[C---:B------:R-:W-:Y:S01]  /*0d00*/  ISETP.GT.U32.AND P3, PT, R5.reuse, R12, PT ;  /* 0x0000000c0500720c */ /* 0x040fe20003f64070 */
[C---:B------:R-:W-:Y:S01]  /*0d10*/  IMAD R16, R5.reuse, R3, R16 ;  /* 0x0000000305107224 */ /* 0x040fe200078e0210 */
[----:B------:R-:W-:Y:S01]  /*0d20*/  IABS R13, R7 ;  /* 0x00000007000d7213 */ /* 0x000fe20000000000 */
[----:B------:R-:W-:Y:S01]  /*0d30*/  IMAD.U32 R3, RZ, RZ, UR18 ;  /* 0x00000012ff037e24 */ /* 0x000fe2000f8e00ff */
[----:B------:R-:W-:Y:S01]  /*0d40*/  UISETP.GT.AND UP1, UPT, UR31, 0x1f, UPT ;  /* 0x0000001f1f00788c */ /* 0x000fe2000bf24270 */
[C---:B------:R-:W-:Y:S01]  /*0d50*/  IMAD R18, R5.reuse, R9, R18 ;  /* 0x0000000905127224 */ /* 0x040fe200078e0212 */
[C---:B------:R-:W-:Y:S01]  /*0d60*/  ISETP.GT.U32.AND P6, PT, R5.reuse, R16, PT ;  /* 0x000000100500720c */ /* 0x040fe20003fc4070 */
[C---:B------:R-:W-:Y:S01]  /*0d70*/  IMAD R10, R5.reuse, R11, R10 ;  /* 0x0000000b050a7224 */ /* 0x040fe200078e020a */
[----:B------:R-:W-:Y:S01]  /*0d80*/  IABS R20, R3 ;  /* 0x0000000300147213 */ /* 0x000fe20000000000 */
[----:B------:R-:W-:Y:S01]  /*0d90*/  IMAD.U32 R7, RZ, RZ, UR19 ;  /* 0x00000013ff077e24 */ /* 0x000fe2000f8e00ff */
[----:B------:R-:W-:Y:S01]  /*0da0*/  IABS R11, R0 ;  /* 0x00000000000b7213 */ /* 0x000fe20000000000 */
[----:B------:R-:W-:Y:S01]  /*0db0*/  IMAD.U32 R9, RZ, RZ, UR24 ;  /* 0x00000018ff097e24 */ /* 0x000fe2000f8e00ff */
[----:B------:R-:W-:Y:S01]  /*0dc0*/  ISETP.GT.U32.AND P0, PT, R5, R10, PT ;  /* 0x0000000a0500720c */ /* 0x000fe20003f04070 */
[----:B------:R-:W-:Y:S01]  /*0dd0*/  IMAD.HI.U32 R3, R8, R13, RZ ;  /* 0x0000000d08037227 */ /* 0x000fe200078e00ff */
[----:B------:R-:W-:-:S02]  /*0de0*/  IABS R22, R7 ;  /* 0x0000000700167213 */ /* 0x000fc40000000000 */
[----:B------:R-:W-:Y:S01]  /*0df0*/  IABS R26, R9 ;  /* 0x00000009001a7213 */ /* 0x000fe20000000000 */
[----:B------:R-:W-:Y:S01]  /*0e00*/  IMAD.HI.U32 R7, R8, R20, RZ ;  /* 0x0000001408077227 */ /* 0x000fe200078e00ff */
[----:B------:R-:W-:-:S03]  /*0e10*/  ISETP.GT.U32.AND P5, PT, R5, R18, PT ;  /* 0x000000120500720c */ /* 0x000fc60003fa4070 */
[----:B------:R-:W-:Y:S02]  /*0e20*/  IMAD.MOV R14, RZ, RZ, -R3 ;  /* 0x000000ffff0e7224 */ /* 0x000fe400078e0a03 */
[----:B------:R-:W-:-:S04]  /*0e30*/  IMAD.HI.U32 R9, R8, R26, RZ ;  /* 0x0000001a08097227 */ /* 0x000fc800078e00ff */
[----:B------:R-:W-:Y:S02]  /*0e40*/  IMAD.MOV R7, RZ, RZ, -R7 ;  /* 0x000000ffff077224 */ /* 0x000fe400078e0a07 */
[----:B------:R-:W-:-:S04]  /*0e50*/  IMAD.HI.U32 R6, R6, R11, RZ ;  /* 0x0000000b06067227 */ /* 0x000fc800078e00ff */
[----:B------:R-:W-:-:S04]  /*0e60*/  IMAD.HI.U32 R3, R8, R22, RZ ;  /* 0x0000001608037227 */ /* 0x000fc800078e00ff */
[C---:B------:R-:W-:Y:S02]  /*0e70*/  IMAD R8, R5.reuse, R14, R13 ;  /* 0x0000000e05087224 */ /* 0x040fe400078e020d */
[----:B------:R-:W-:Y:S02]  /*0e80*/  IMAD.MOV R9, RZ, RZ, -R9 ;  /* 0x000000ffff097224 */ /* 0x000fe400078e0a09 */
[C---:B------:R-:W-:Y:S01]  /*0e90*/  IMAD R20, R5.reuse, R7, R20 ;  /* 0x0000000705147224 */ /* 0x040fe200078e0214 */
[C---:B------:R-:W-:Y:S01]  /*0ea0*/  ISETP.GT.U32.AND P4, PT, R5.reuse, R8, PT ;  /* 0x000000080500720c */ /* 0x040fe20003f84070 */
[----:B------:R-:W-:Y:S02]  /*0eb0*/  IMAD.MOV R6, RZ, RZ, -R6 ;  /* 0x000000ffff067224 */ /* 0x000fe400078e0a06 */
[----:B------:R-:W-:Y:S02]  /*0ec0*/  IMAD R26, R5, R9, R26 ;  /* 0x00000009051a7224 */ /* 0x000fe400078e021a */
[----:B------:R-:W-:-:S02]  /*0ed0*/  IMAD R7, R4, R6, R11 ;  /* 0x0000000604077224 */ /* 0x000fc400078e020b */
[--C-:B------:R-:W-:Y:S01]  /*0ee0*/  @!P0 IMAD.IADD R10, R10, 0x1, -R5.reuse ;  /* 0x000000010a0a8824 */ /* 0x100fe200078e0a05 */
[C---:B------:R-:W-:Y:S01]  /*0ef0*/  ISETP.GT.U32.AND P0, PT, R5.reuse, R20, PT ;  /* 0x000000140500720c */ /* 0x040fe20003f04070 */
[--C-:B------:R-:W-:Y:S01]  /*0f00*/  @!P3 IMAD.IADD R12, R12, 0x1, -R5.reuse ;  /* 0x000000010c0cb824 */ /* 0x100fe200078e0a05 */
[C---:B------:R-:W-:Y:S01]  /*0f10*/  ISETP.GT.U32.AND P2, PT, R5.reuse, R26, PT ;  /* 0x0000001a0500720c */ /* 0x040fe20003f44070 */
[--C-:B------:R-:W-:Y:S01]  /*0f20*/  @!P6 IMAD.IADD R16, R16, 0x1, -R5.reuse ;  /* 0x000000011010e824 */ /* 0x100fe200078e0a05 */
[----:B------:R-:W-:Y:S01]  /*0f30*/  ISETP.GT.U32.AND P3, PT, R4, R7, PT ;  /* 0x000000070400720c */ /* 0x000fe20003f64070 */
[--C-:B------:R-:W-:Y:S01]  /*0f40*/  @!P4 IMAD.IADD R8, R8, 0x1, -R5.reuse ;  /* 0x000000010808c824 */ /* 0x100fe200078e0a05 */
[C---:B------:R-:W-:Y:S01]  /*0f50*/  ISETP.GT.U32.AND P6, PT, R5.reuse, R10, PT ;  /* 0x0000000a0500720c */ /* 0x040fe20003fc4070 */
[----:B------:R-:W-:Y:S01]  /*0f60*/  @!P5 IMAD.IADD R18, R18, 0x1, -R5 ;  /* 0x000000011212d824 */ /* 0x000fe200078e0a05 */
[C---:B------:R-:W-:Y:S01]  /*0f70*/  ISETP.GT.U32.AND P4, PT, R5.reuse, R16, PT ;  /* 0x000000100500720c */ /* 0x040fe20003f84070 */
[----:B------:R-:W-:Y:S01]  /*0f80*/  IMAD.MOV R3, RZ, RZ, -R3 ;  /* 0x000000ffff037224 */ /* 0x000fe200078e0a03 */
[----:B------:R-:W-:-:S03]  /*0f90*/  ISETP.GT.U32.AND P5, PT, R5, R12, PT ;  /* 0x0000000c0500720c */ /* 0x000fc60003fa4070 */
[--C-:B------:R-:W-:Y:S01]  /*0fa0*/  @!P0 IMAD.IADD R20, R20, 0x1, -R5.reuse ;  /* 0x0000000114148824 */ /* 0x100fe200078e0a05 */
[C---:B------:R-:W-:Y:S01]  /*0fb0*/  ISETP.GT.U32.AND P0, PT, R5.reuse, R18, PT ;  /* 0x000000120500720c */ /* 0x040fe20003f04070 */
[--C-:B------:R-:W-:Y:S01]  /*0fc0*/  @!P2 IMAD.IADD R26, R26, 0x1, -R5.reuse ;  /* 0x000000011a1aa824 */ /* 0x100fe200078e0a05 */
[----:B------:R-:W-:Y:S01]  /*0fd0*/  ISETP.GT.U32.AND P2, PT, R5, R8, PT ;  /* 0x000000080500720c */ /* 0x000fe20003f44070 */
[----:B------:R-:W-:Y:S01]  /*0fe0*/  @!P3 IMAD.IADD R7, R7, 0x1, -R4 ;  /* 0x000000010707b824 */ /* 0x000fe200078e0a04 */
[C---:B------:R-:W-:Y:S01]  /*0ff0*/  ISETP.GT.U32.AND P3, PT, R5.reuse, R20, PT ;  /* 0x000000140500720c */ /* 0x040fe20003f64070 */
[C---:B------:R-:W-:Y:S01]  /*1000*/  IMAD R22, R5.reuse, R3, R22 ;  /* 0x0000000305167224 */ /* 0x040fe200078e0216 */
[----:B------:R-:W-:Y:S01]  /*1010*/  SHF.R.U32.HI R3, RZ, 0x6, R2 ;  /* 0x00000006ff037819 */ /* 0x000fe20000011602 */
[--C-:B------:R-:W-:Y:S01]  /*1020*/  @!P4 IMAD.IADD R16, R16, 0x1, -R5.reuse ;  /* 0x000000011010c824 */ /* 0x100fe200078e0a05 */
[----:B------:R-:W-:Y:S01]  /*1030*/  ISETP.GT.U32.AND P4, PT, R4, R7, PT ;  /* 0x000000070400720c */ /* 0x000fe20003f84070 */
[--C-:B------:R-:W-:Y:S01]  /*1040*/  @!P5 IMAD.IADD R12, R12, 0x1, -R5.reuse ;  /* 0x000000010c0cd824 */ /* 0x100fe200078e0a05 */
[C---:B------:R-:W-:Y:S01]  /*1050*/  ISETP.GT.U32.AND P5, PT, R5.reuse, R26, PT ;  /* 0x0000001a0500720c */ /* 0x040fe20003fa4070 */
[--C-:B------:R-:W-:Y:S01]  /*1060*/  @!P6 IMAD.IADD R10, R10, 0x1, -R5.reuse ;  /* 0x000000010a0ae824 */ /* 0x100fe200078e0a05 */
[----:B------:R-:W-:Y:S01]  /*1070*/  ISETP.GT.U32.AND P1, PT, R5, R22, PT ;  /* 0x000000160500720c */ /* 0x000fe20003f24070 */
[----:B------:R-:W-:Y:S01]  /*1080*/  IMAD.MOV.U32 R14, RZ, RZ, R12 ;  /* 0x000000ffff0e7224 */ /* 0x000fe200078e000c */
[----:B------:R-:W-:Y:S01]  /*1090*/  SGXT.U32 R3, R3, 0x1 ;  /* 0x000000010303781a */ /* 0x000fe20000000000 */
[--C-:B------:R-:W-:Y:S01]  /*10a0*/  @!P2 IMAD.IADD R8, R8, 0x1, -R5.reuse ;  /* 0x000000010808a824 */ /* 0x100fe200078e0a05 */
[----:B------:R-:W-:Y:S01]  /*10b0*/  ISETP.LE.AND P2, PT, RZ, UR5, PT ;  /* 0x00000005ff007c0c */ /* 0x000fe2000bf43270 */
[--C-:B------:R-:W-:Y:S01]  /*10c0*/  @!P3 IMAD.IADD R20, R20, 0x1, -R5.reuse ;  /* 0x000000011414b824 */ /* 0x100fe200078e0a05 */
[----:B------:R-:W-:Y:S01]  /*10d0*/  ISETP.LE.AND P3, PT, RZ, UR6, PT ;  /* 0x00000006ff007c0c */ /* 0x000fe2000bf63270 */
[--C-:B------:R-:W-:Y:S01]  /*10e0*/  @!P0 IMAD.IADD R18, R18, 0x1, -R5.reuse ;  /* 0x0000000112128824 */ /* 0x100fe200078e0a05 */
[----:B------:R-:W-:Y:S01]  /*10f0*/  LOP3.LUT R6, R3, 0xa, RZ, 0xfc, !PT ;  /* 0x0000000a03067812 */ /* 0x000fe200078efcff */
[----:B------:R-:W-:Y:S01]  /*1100*/  @!P4 IMAD.IADD R7, R7, 0x1, -R4 ;  /* 0x000000010707c824 */ /* 0x000fe200078e0a04 */
[----:B------:R-:W-:Y:S01]  /*1110*/  ISETP.LE.AND P4, PT, RZ, UR17, PT ;  /* 0x00000011ff007c0c */ /* 0x000fe2000bf83270 */
[--C-:B------:R-:W-:Y:S01]  /*1120*/  @!P5 IMAD.IADD R26, R26, 0x1, -R5.reuse ;  /* 0x000000011a1ad824 */ /* 0x100fe200078e0a05 */
[----:B------:R-:W-:Y:S01]  /*1130*/  ISETP.LE.AND P5, PT, RZ, UR8, PT ;  /* 0x00000008ff007c0c */ /* 0x000fe2000bfa3270 */
[----:B------:R-:W-:Y:S01]  /*1140*/  @!P1 IMAD.IADD R22, R22, 0x1, -R5 ;  /* 0x0000000116169824 */ /* 0x000fe200078e0a05 */
[----:B------:R-:W-:Y:S01]  /*1150*/  PLOP3.LUT P0, PT, PT, PT, UP1, 0x80, 0x8 ;  /* 0x000000000008781c */ /* 0x000fe20003f0f018 */
[----:B------:R-:W-:Y:S01]  /*1160*/  IMAD R23, R3, UR14, RZ ;  /* 0x0000000e03177c24 */ /* 0x000fe2000f8e02ff */
[----:B------:R-:W-:Y:S01]  /*1170*/  LOP3.LUT R4, R2, 0x1f, RZ, 0xc0, !PT ;  /* 0x0000001f02047812 */ /* 0x000fe200078ec0ff */
[----:B------:R-:W-:Y:S01]  /*1180*/  @!P2 IMAD.MOV R10, RZ, RZ, -R10 ;  /* 0x000000ffff0aa224 */ /* 0x000fe200078e0a0a */
[----:B------:R-:W-:Y:S01]  /*1190*/  ISETP.GE.AND P2, PT, R0, RZ, PT ;  /* 0x000000ff0000720c */ /* 0x000fe20003f46270 */
[----:B------:R-:W-:Y:S01]  /*11a0*/  @!P3 IMAD.MOV R14, RZ, RZ, -R14 ;  /* 0x000000ffff0eb224 */ /* 0x000fe200078e0a0e */
[----:B------:R-:W-:Y:S01]  /*11b0*/  ISETP.LE.AND P3, PT, RZ, UR4, PT ;  /* 0x00000004ff007c0c */ /* 0x000fe2000bf63270 */
[----:B------:R-:W-:Y:S01]  /*11c0*/  IMAD R11, R4, UR15, RZ ;  /* 0x0000000f040b7c24 */ /* 0x000fe2000f8e02ff */
[----:B------:R-:W-:Y:S01]  /*11d0*/  ISETP.GT.U32.AND P6, PT, R5, R22, PT ;  /* 0x000000160500720c */ /* 0x000fe20003fc4070 */
[----:B------:R-:W-:Y:S01]  /*11e0*/  @!P4 IMAD.MOV R18, RZ, RZ, -R18 ;  /* 0x000000ffff12c224 */ /* 0x000fe200078e0a12 */
[----:B------:R-:W-:Y:S01]  /*11f0*/  ISETP.LT.AND P0, PT, R6, UR12, P0 ;  /* 0x0000000c06007c0c */ /* 0x000fe20008701270 */
[----:B------:R-:W-:Y:S01]  /*1200*/  IMAD.MOV.U32 R6, RZ, RZ, R8 ;  /* 0x000000ffff067224 */ /* 0x000fe200078e0008 */
[----:B------:R-:W-:Y:S01]  /*1210*/  ISETP.LE.AND P4, PT, RZ, UR18, PT ;  /* 0x00000012ff007c0c */ /* 0x000fe2000bf83270 */
[----:B------:R-:W-:Y:S01]  /*1220*/  @!P5 IMAD.MOV R16, RZ, RZ, -R16 ;  /* 0x000000ffff10d224 */ /* 0x000fe200078e0a10 */
[----:B------:R-:W-:Y:S01]  /*1230*/  ISETP.NE.AND P5, PT, RZ, UR10, PT ;  /* 0x0000000aff007c0c */ /* 0x000fe2000bfa5270 */
[----:B------:R-:W-:Y:S01]  /*1240*/  IMAD.U32 R4, RZ, RZ, UR14 ;  /* 0x0000000eff047e24 */ /* 0x000fe2000f8e00ff */
[----:B------:R-:W-:Y:S01]  /*1250*/  LOP3.LUT R9, R3, 0x8, RZ, 0xfc, !PT ;  /* 0x0000000803097812 */ /* 0x000fe200078efcff */
[----:B------:R-:W-:Y:S01]  /*1260*/  @!P2 IMAD.MOV R7, RZ, RZ, -R7 ;  /* 0x000000ffff07a224 */ /* 0x000fe200078e0a07 */
[----:B------:R-:W-:Y:S01]  /*1270*/  ISETP.LE.AND P2, PT, RZ, UR19, PT ;  /* 0x00000013ff007c0c */ /* 0x000fe2000bf43270 */
[----:B------:R-:W-:Y:S01]  /*1280*/  @!P3 IMAD.MOV R6, RZ, RZ, -R6 ;  /* 0x000000ffff06b224 */ /* 0x000fe200078e0a06 */
[----:B------:R-:W-:Y:S01]  /*1290*/  ISETP.LE.AND P3, PT, RZ, UR24, PT ;  /* 0x00000018ff007c0c */ /* 0x000fe2000bf63270 */
[----:B------:R-:W-:Y:S01]  /*12a0*/  @!P6 IMAD.IADD R22, R22, 0x1, -R5 ;  /* 0x000000011616e824 */ /* 0x000fe200078e0a05 */
[----:B------:R-:W-:Y:S01]  /*12b0*/  ISETP.NE.AND P6, PT, RZ, UR11, PT ;  /* 0x0000000bff007c0c */ /* 0x000fe2000bfc5270 */
[C---:B------:R-:W-:Y:S01]  /*12c0*/  IMAD R21, R4.reuse, 0x2, R23 ;  /* 0x0000000204157824 */ /* 0x040fe200078e0217 */
[----:B------:R-:W-:Y:S01]  /*12d0*/  LOP3.LUT R5, RZ, UR11, RZ, 0x33, !PT ;  /* 0x0000000bff057c12 */ /* 0x000fe2000f8e33ff */
[----:B------:R-:W-:Y:S01]  /*12e0*/  IMAD.MOV.U32 R24, RZ, RZ, R22 ;  /* 0x000000ffff187224 */ /* 0x000fe200078e0016 */
[----:B------:R-:W-:Y:S01]  /*12f0*/  PLOP3.LUT P1, PT, PT, PT, UP1, 0x80, 0x8 ;  /* 0x000000000008781c */ /* 0x000fe20003f2f018 */
[C---:B------:R-:W-:Y:S01]  /*1300*/  IMAD R22, R4.reuse, 0x2, R21 ;  /* 0x0000000204167824 */ /* 0x040fe200078e0215 */
[----:B------:R-:W-:Y:S01]  /*1310*/  @!P5 LOP3.LUT R7, RZ, UR10, RZ, 0x33, !PT ;  /* 0x0000000aff07dc12 */ /* 0x000fe2000f8e33ff */
[----:B------:R-:W-:Y:S01]  /*1320*/  @!P4 IMAD.MOV R20, RZ, RZ, -R20 ;  /* 0x000000ffff14c224 */ /* 0x000fe200078e0a14 */
[C---:B------:R-:W-:Y:S01]  /*1330*/  SEL R15, R5.reuse, R16, !P6 ;  /* 0x00000010050f7207 */ /* 0x040fe20007000000 */
[----:B------:R-:W-:Y:S01]  /*1340*/  @!P2 IMAD.MOV R24, RZ, RZ, -R24 ;  /* 0x000000ffff18a224 */ /* 0x000fe200078e0a18 */
[C---:B------:R-:W-:Y:S01]  /*1350*/  SEL R17, R5.reuse, R18, !P6 ;  /* 0x0000001205117207 */ /* 0x040fe20007000000 */
[----:B------:R-:W-:Y:S01]  /*1360*/  @!P3 IMAD.MOV R26, RZ, RZ, -R26 ;  /* 0x000000ffff1ab224 */ /* 0x000fe200078e0a1a */
[----:B------:R-:W-:Y:S01]  /*1370*/  SEL R16, R5, R20, !P6 ;  /* 0x0000001405107207 */ /* 0x000fe20007000000 */
[C---:B------:R-:W-:Y:S01]  /*1380*/  IMAD R25, R4.reuse, 0x2, R22 ;  /* 0x0000000204197824 */ /* 0x040fe200078e0216 */
[----:B--2---:R-:W-:Y:S01]  /*1390*/  LEA R12, P5, R11, UR22, 0x1 ;  /* 0x000000160b0c7c11 */ /* 0x004fe2000f8a08ff */
[----:B------:R-:W-:Y:S01]  /*13a0*/  IMAD R8, R7, UR13, RZ ;  /* 0x0000000d07087c24 */ /* 0x000fe2000f8e02ff */
[C---:B------:R-:W-:Y:S01]  /*13b0*/  SEL R13, R5.reuse, R10, !P6 ;  /* 0x0000000a050d7207 */ /* 0x040fe20007000000 */
[----:B------:R-:W-:Y:S01]  /*13c0*/  USHF.L.U32 UR4, UR9, 0x15, URZ ;  /* 0x0000001509047899 */ /* 0x000fe200080006ff */
[C---:B------:R-:W-:Y:S01]  /*13d0*/  SEL R14, R5.reuse, R14, !P6 ;  /* 0x0000000e050e7207 */ /* 0x040fe20007000000 */
[----:B------:R-:W-:Y:S01]  /*13e0*/  UMOV UR6, 0x1 ;  /* 0x0000000100067882 */ /* 0x000fe20000000000 */
[C---:B------:R-:W-:Y:S01]  /*13f0*/  SEL R19, R5.reuse, R6, !P6 ;  /* 0x0000000605137207 */ /* 0x040fe20007000000 */
[----:B------:R-:W-:Y:S01]  /*1400*/  UIADD3 UR17, UPT, UPT, UR16, 0x3000, URZ ;  /* 0x0000300010117890 */ /* 0x000fe2000fffe0ff */
[C---:B------:R-:W-:Y:S01]  /*1410*/  SEL R18, R5.reuse, R24, !P6 ;  /* 0x0000001805127207 */ /* 0x040fe20007000000 */
[----:B------:R-:W-:Y:S01]  /*1420*/  ULOP3.LUT UR4, UR4, 0x600000, URZ, 0xc0, !UPT ;  /* 0x0060000004047892 */ /* 0x000fe2000f8ec0ff */
[----:B------:R-:W-:Y:S01]  /*1430*/  SEL R20, R5, R26, !P6 ;  /* 0x0000001a05147207 */ /* 0x000fe20007000000 */
[----:B------:R-:W-:Y:S01]  /*1440*/  IMAD R5, R4, 0x2, R25 ;  /* 0x0000000204057824 */ /* 0x000fe200078e0219 */
[----:B------:R-:W-:Y:S01]  /*1450*/  ISETP.LT.AND P1, PT, R9, UR12, P1 ;  /* 0x0000000c09007c0c */ /* 0x000fe20008f21270 */
[----:B------:R-:W-:Y:S01]  /*1460*/  IMAD.SHL.U32 R9, R8, 0x2, RZ ;  /* 0x0000000208097824 */ /* 0x000fe200078e00ff */
[----:B------:R-:W-:Y:S01]  /*1470*/  LEA.HI.X.SX32 R10, R11, UR23, 0x1, P5 ;  /* 0x000000170b0a7c11 */ /* 0x000fe2000a8f0eff */
[----:B------:R-:W-:Y:S01]  /*1480*/  IMAD R11, R4, 0x2, R5 ;  /* 0x00000002040b7824 */ /* 0x000fe200078e0205 */
[----:B-1----:R-:W-:-:S02]  /*1490*/  R2UR UR13, R27 ;  /* 0x000000001b0d72ca */ /* 0x002fc400000e0000 */
[----:B------:R-:W-:Y:S01]  /*14a0*/  LOP3.LUT P6, RZ, R2, 0x7f, RZ, 0xc0, !PT ;  /* 0x0000007f02ff7812 */ /* 0x000fe200078cc0ff */
[C---:B------:R-:W-:Y:S01]  /*14b0*/  IMAD R29, R4.reuse, 0x2, R11 ;  /* 0x00000002041d7824 */ /* 0x040fe200078e020b */
[----:B------:R-:W-:Y:S02]  /*14c0*/  IADD3 R28, P2, PT, R9, UR20, RZ ;  /* 0x00000014091c7c10 */ /* 0x000fe4000ff5e0ff */
[----:B------:R-:W-:Y:S01]  /*14d0*/  P2R R6, PR, RZ, 0x40 ;  /* 0x00000040ff067803 */ /* 0x000fe20000000000 */
[----:B------:R-:W-:Y:S01]  /*14e0*/  IMAD R31, R4, 0x4, R29 ;  /* 0x00000004041f7824 */ /* 0x000fe200078e021d */
[----:B------:R-:W-:Y:S02]  /*14f0*/  LEA.HI.X.SX32 R24, R8, UR21, 0x1, P2 ;  /* 0x0000001508187c11 */ /* 0x000fe400090f0eff */
[----:B------:R-:W-:Y:S02]  /*1500*/  PLOP3.LUT P3, PT, PT, PT, UP1, 0x80, 0x8 ;  /* 0x000000000008781c */ /* 0x000fe40003f6f018 */
[----:B------:R-:W-:-:S02]  /*1510*/  LEA R6, P4, R5, R28, 0x1 ;  /* 0x0000001c05067211 */ /* 0x000fc400078808ff */
[C---:B------:R-:W-:Y:S02]  /*1520*/  LOP3.LUT R34, R3.reuse, 0x10, RZ, 0xfc, !PT ;  /* 0x0000001003227812 */ /* 0x040fe400078efcff */
[C---:B------:R-:W-:Y:S02]  /*1530*/  LOP3.LUT R30, R3.reuse, 0xc, RZ, 0xfc, !PT ;  /* 0x0000000c031e7812 */ /* 0x040fe400078efcff */
[----:B------:R-:W-:Y:S01]  /*1540*/  LOP3.LUT R35, R3, 0x12, RZ, 0xfc, !PT ;  /* 0x0000001203237812 */ /* 0x000fe200078efcff */
[----:B------:R-:W-:Y:S06]  /*1550*/  BRA.U UP0, `(.L_x_5) ;  /* 0x0000000100187547 */ /* 0x000fec000b800000 */
[----:B------:R-:W-:Y:S01]  /*1560*/  ELECT P2, URZ, PT ;  /* 0x0000000000ff782f */ /* 0x000fe20003840000 */
[----:B------:R-:W-:Y:S01]  /*1570*/  IMAD.MOV.U32 R26, RZ, RZ, 0x1 ;  /* 0x00000001ff1a7424 */ /* 0x000fe200078e00ff */
[----:B------:R-:W-:Y:S01]  /*1580*/  UMOV UR5, 0x40 ;  /* 0x0000004000057882 */ /* 0x000fe20000000000 */
[----:B------:R-:W-:Y:S01]  /*1590*/  UVIRTCOUNT.DEALLOC.SMPOOL 0x80 ;  /* 0x000000800000784c */ /* 0x000fe20000000000 */
[----:B------:R-:W-:-:S09]  /*15a0*/  ULEA UR5, UR7, UR5, 0x18 ;  /* 0x0000000507057291 */ /* 0x000fd2000f8ec0ff */
[----:B------:R0:W-:Y:S03]  /*15b0*/  @P2 STS.U8 [UR5], R26 ;  /* 0x0000001aff002988 */ /* 0x0001e60008000005 */
.L_x_5:
[----:B------:R-:W-:Y:S01]  /*15c0*/  UIADD3 UR15, UPT, UPT, UR13, UR4, URZ ;  /* 0x000000040d0f7290 */ /* 0x000fe2000fffe0ff */
[C---:B0-----:R-:W-:Y:S01]  /*15d0*/  LEA R26, P2, R11.reuse, R28, 0x1 ;  /* 0x0000001c0b1a7211 */ /* 0x041fe200078408ff */
[----:B------:R-:W-:Y:S01]  /*15e0*/  VOTEU.ALL UP2, P6 ;  /* 0x0000000000ff7886 */ /* 0x000fe20003040000 */
[----:B------:R-:W-:Y:S01]  /*15f0*/  VOTEU.ALL UP3, P6 ;  /* 0x0000000000ff7886 */ /* 0x000fe20003060000 */
[----:B------:R-:W-:Y:S01]  /*1600*/  PRMT R55, RZ, 0x7610, R55 ;  /* 0x00007610ff377816 */ /* 0x000fe20000000037 */
[----:B------:R-:W0:Y:S01]  /*1610*/  LDCU.64 UR10, c[0x0][0x380] ;  /* 0x00007000ff0a77ac */ /* 0x000e220008000a00 */
[----:B------:R-:W-:Y:S01]  /*1620*/  LEA.HI.X.SX32 R27, R11, R24, 0x1, P2 ;  /* 0x000000180b1b7211 */ /* 0x000fe200010f0eff */
[----:B------:R-:W-:-:S04]  /*1630*/  @!UP2 UIADD3 UR4, UPT, UPT, -UR6, 0x100000, URZ ;  /* 0x001000000604a890 */ /* 0x000fc8000fffe1ff */
[----:B------:R-:W-:Y:S02]  /*1640*/  @!UP2 USHF.L.U32 UR5, UR4, 0xb, URZ ;  /* 0x0000000b0405a899 */ /* 0x000fe400080006ff */
[----:B------:R-:W-:Y:S01]  /*1650*/  @!UP2 USHF.L.U32 UR4, UR4, 0x1, URZ ;  /* 0x000000010404a899 */ /* 0x000fe200080006ff */
[----:B------:R-:W-:Y:S01]  /*1660*/  STTM.16dp32bit_t0_t15.x16 tmem[UR15], RZ ;  /* 0x000000ff000079ed */ /* 0x000fe20008a0000f */
[----:B------:R-:W-:Y:S01]  /*1670*/  STTM.16dp32bit_t16_t31.x16 tmem[UR15+0x10], RZ ;  /* 0x000010ff000079ed */ /* 0x000fe20008a2000f */
[----:B------:R-:W1:Y:S02]  /*1680*/  FENCE.VIEW.ASYNC.T ;  /* 0x00000000000073c6 */ /* 0x000e640000000200 */
[----:B-1----:R-:W-:Y:S01]  /*1690*/  BAR.SYNC.DEFER_BLOCKING 0x0 ;  /* 0x0000000000007b1d */ /* 0x002fe20000010000 */
[----:B------:R-:W-:Y:S02]  /*16a0*/  PLOP3.LUT P2, PT, PT, PT, UP1, 0x80, 0x8 ;  /* 0x000000000008781c */ /* 0x000fe40003f4f018 */
[----:B------:R-:W-:-:S02]  /*16b0*/  PRMT R63, RZ, 0x7610, R63 ;  /* 0x00007610ff3f7816 */ /* 0x000fc4000000003f */
[----:B------:R-:W-:Y:S02]  /*16c0*/  LEA.HI.X.SX32 R7, R5, R24, 0x1, P4 ;  /* 0x0000001805077211 */ /* 0x000fe400020f0eff */
[----:B------:R-:W-:Y:S02]  /*16d0*/  ISETP.LT.AND P3, PT, R34, UR12, P3 ;  /* 0x0000000c22007c0c */ /* 0x000fe40009f61270 */
[----:B------:R-:W-:Y:S02]  /*16e0*/  ISETP.LT.AND P2, PT, R30, UR12, P2 ;  /* 0x0000000c1e007c0c */ /* 0x000fe40009741270 */
[----:B------:R-:W-:Y:S02]  /*16f0*/  LEA R32, P4, R31, R28, 0x1 ;  /* 0x0000001c1f207211 */ /* 0x000fe400078808ff */
[----:B------:R-:W-:Y:S01]  /*1700*/  PRMT R57, RZ, 0x7610, R57 ;  /* 0x00007610ff397816 */ /* 0x000fe20000000039 */
[----:B------:R-:W1:Y:S02]  /*1710*/  FENCE.VIEW.ASYNC.S ;  /* 0x00000000000073c6 */ /* 0x000e640000000000 */
[----:B-1----:R1:W2:Y:S02]  /*1720*/  @!UP3 SYNCS.EXCH.64 URZ, [UR17], UR4 ;  /* 0x0000000411ffb5b2 */ /* 0x0022a40008000100 */
[----:B--2---:R-:W-:Y:S01]  /*1730*/  BAR.SYNC.DEFER_BLOCKING 0x0 ;  /* 0x0000000000007b1d */ /* 0x004fe20000010000 */
[----:B------:R-:W-:Y:S01]  /*1740*/  LOP3.LUT R5, R3, 0x14, RZ, 0xfc, !PT ;  /* 0x0000001403057812 */ /* 0x000fe200078efcff */
[----:B------:R-:W-:Y:S01]  /*1750*/  IMAD R11, R4, 0x2, R31 ;  /* 0x00000002040b7824 */ /* 0x000fe200078e021f */
[----:B------:R-:W-:-:S02]  /*1760*/  LEA.HI.X.SX32 R33, R31, R24, 0x1, P4 ;  /* 0x000000181f217211 */ /* 0x000fc400020f0eff */
[----:B------:R-:W-:Y:S02]  /*1770*/  PLOP3.LUT P4, PT, PT, PT, UP1, 0x80, 0x8 ;  /* 0x000000000008781c */ /* 0x000fe40003f8f018 */
[----:B------:R-:W-:Y:S02]  /*1780*/  PRMT R45, RZ, 0x7610, R45 ;  /* 0x00007610ff2d7816 */ /* 0x000fe4000000002d */
[----:B------:R-:W-:Y:S02]  /*1790*/  ISETP.LT.AND P4, PT, R35, UR12, P4 ;  /* 0x0000000c23007c0c */ /* 0x000fe4000a781270 */
[----:B------:R-:W-:Y:S01]  /*17a0*/  LOP3.LUT R35, R3, 0x2, RZ, 0xfc, !PT ;  /* 0x0000000203237812 */ /* 0x000fe200078efcff */
[----:B-1----:R-:W1:Y:S01]  /*17b0*/  LDCU UR4, c[0x0][0x3b0] ;  /* 0x00007600ff0477ac */ /* 0x002e620008000800 */
[----:B------:R2:W3:Y:S01]  /*17c0*/  @P1 LDG.E.U16 R55, desc[UR28][R6.64] ;  /* 0x0000001c06371981 */ /* 0x0004e2000c1e1500 */
[----:B------:R-:W-:-:S03]  /*17d0*/  LEA R30, P1, R29, R28, 0x1 ;  /* 0x0000001c1d1e7211 */ /* 0x000fc600078208ff */
[----:B------:R4:W5:Y:S01]  /*17e0*/  @P0 LDG.E.U16 R63, desc[UR28][R26.64] ;  /* 0x0000001c1a3f0981 */ /* 0x000962000c1e1500 */
[----:B------:R-:W-:Y:S02]  /*17f0*/  PLOP3.LUT P0, PT, PT, PT, UP1, 0x80, 0x8 ;  /* 0x000000000008781c */ /* 0x000fe40003f0f018 */
[----:B------:R-:W-:Y:S01]  /*1800*/  LEA.HI.X.SX32 R31, R29, R24, 0x1, P1 ;  /* 0x000000181d1f7211 */ /* 0x000fe200008f0eff */
[----:B------:R-:W5:Y:S01]  /*1810*/  @P3 LDG.E.U16 R57, desc[UR28][R32.64] ;  /* 0x0000001c20393981 */ /* 0x000f62000c1e1500 */
[----:B------:R-:W-:Y:S01]  /*1820*/  ISETP.LT.AND P0, PT, R5, UR12, P0 ;  /* 0x0000000c05007c0c */ /* 0x000fe20008701270 */
[----:B------:R-:W-:Y:S01]  /*1830*/  IMAD R5, R4, 0x2, R11 ;  /* 0x0000000204057824 */ /* 0x000fe200078e020b */
[----:B------:R-:W-:Y:S01]  /*1840*/  PLOP3.LUT P3, PT, PT, PT, UP1, 0x80, 0x8 ;  /* 0x000000000008781c */ /* 0x000fe20003f6f018 */
[----:B------:R0:W5:Y:S01]  /*1850*/  @P2 LDG.E.U16 R45, desc[UR28][R30.64] ;  /* 0x0000001c1e2d2981 */ /* 0x000162000c1e1500 */
[-C--:B------:R-:W-:Y:S02]  /*1860*/  LEA R34, P1, R11, R28.reuse, 0x1 ;  /* 0x0000001c0b227211 */ /* 0x080fe400078208ff */
[----:B--2---:R-:W-:-:S02]  /*1870*/  LEA R6, P2, R5, R28, 0x1 ;  /* 0x0000001c05067211 */ /* 0x004fc400078408ff */
[----:B------:R-:W-:Y:S02]  /*1880*/  ISETP.LT.AND P3, PT, R35, UR12, P3 ;  /* 0x0000000c23007c0c */ /* 0x000fe40009f61270 */
[----:B------:R-:W-:Y:S02]  /*1890*/  PRMT R47, RZ, 0x7610, R47 ;  /* 0x00007610ff2f7816 */ /* 0x000fe4000000002f */
[-C--:B------:R-:W-:Y:S02]  /*18a0*/  LEA.HI.X.SX32 R35, R11, R24.reuse, 0x1, P1 ;  /* 0x000000180b237211 */ /* 0x080fe400008f0eff */
[----:B------:R-:W-:Y:S01]  /*18b0*/  LEA.HI.X.SX32 R7, R5, R24, 0x1, P2 ;  /* 0x0000001805077211 */ /* 0x000fe200010f0eff */
[C---:B------:R-:W-:Y:S01]  /*18c0*/  IMAD R5, R4.reuse, 0x2, R5 ;  /* 0x0000000204057824 */ /* 0x040fe200078e0205 */
[----:B------:R-:W-:Y:S01]  /*18d0*/  PRMT R41, RZ, 0x7610, R41 ;  /* 0x00007610ff297816 */ /* 0x000fe20000000029 */
[----:B------:R-:W2:Y:S01]  /*18e0*/  @P4 LDG.E.U16 R47, desc[UR28][R34.64] ;  /* 0x0000001c222f4981 */ /* 0x000ea2000c1e1500 */
[----:B------:R-:W-:Y:S01]  /*18f0*/  LOP3.LUT R53, R3, 0x18, RZ, 0xfc, !PT ;  /* 0x0000001803357812 */ /* 0x000fe200078efcff */
[----:B------:R-:W-:Y:S01]  /*1900*/  IMAD R29, R4, 0x2, R5 ;  /* 0x00000002041d7824 */ /* 0x000fe200078e0205 */
[----:B------:R-:W-:-:S02]  /*1910*/  PLOP3.LUT P2, PT, PT, PT, UP1, 0x80, 0x8 ;  /* 0x000000000008781c */ /* 0x000fc40003f4f018 */
[----:B----4-:R-:W-:Y:S01]  /*1920*/  LEA R26, P4, R5, R28, 0x1 ;  /* 0x0000001c051a7211 */ /* 0x010fe200078808ff */
[----:B------:R4:W2:Y:S01]  /*1930*/  @P0 LDG.E.U16 R41, desc[UR28][R6.64] ;  /* 0x0000001c06290981 */ /* 0x0008a2000c1e1500 */
[----:B------:R-:W-:Y:S02]  /*1940*/  LOP3.LUT R11, R3, 0x16, RZ, 0xfc, !PT ;  /* 0x00000016030b7812 */ /* 0x000fe400078efcff */
[----:B------:R-:W-:Y:S02]  /*1950*/  PLOP3.LUT P1, PT, PT, PT, UP1, 0x80, 0x8 ;  /* 0x000000000008781c */ /* 0x000fe40003f2f018 */
[----:B------:R-:W-:Y:S02]  /*1960*/  ISETP.LT.AND P0, PT, R53, UR12, P2 ;  /* 0x0000000c35007c0c */ /* 0x000fe40009701270 */
[----:B0-----:R-:W-:Y:S02]  /*1970*/  LOP3.LUT R31, R3, 0x4, RZ, 0xfc, !PT ;  /* 0x00000004031f7812 */ /* 0x001fe400078efcff */
[----:B------:R-:W-:-:S02]  /*1980*/  PLOP3.LUT P2, PT, PT, PT, UP1, 0x80, 0x8 ;  /* 0x000000000008781c */ /* 0x000fc40003f4f018 */
[----:B------:R-:W-:Y:S02]  /*1990*/  LEA.HI.X.SX32 R27, R5, R24, 0x1, P4 ;  /* 0x00000018051b7211 */ /* 0x000fe400020f0eff */
[----:B------:R-:W-:Y:S02]  /*19a0*/  LEA R30, P4, R29, R28, 0x1 ;  /* 0x0000001c1d1e7211 */ /* 0x000fe400078808ff */
[----:B------:R-:W-:Y:S02]  /*19b0*/  ISETP.LT.AND P1, PT, R11, UR12, P1 ;  /* 0x0000000c0b007c0c */ /* 0x000fe40008f21270 */
[----:B------:R-:W-:Y:S02]  /*19c0*/  ISETP.LT.AND P2, PT, R31, UR12, P2 ;  /* 0x0000000c1f007c0c */ /* 0x000fe40009741270 */
[----:B------:R-:W-:Y:S02]  /*19d0*/  LEA.HI.X.SX32 R31, R29, R24, 0x1, P4 ;  /* 0x000000181d1f7211 */ /* 0x000fe400020f0eff */
[----:B------:R-:W-:-:S02]  /*19e0*/  LOP3.LUT R51, R3, 0x1a, RZ, 0xfc, !PT ;  /* 0x0000001a03337812 */ /* 0x000fc400078efcff */
[----:B------:R-:W-:Y:S01]  /*19f0*/  PLOP3.LUT P4, PT, PT, PT, UP1, 0x80, 0x8 ;  /* 0x000000000008781c */ /* 0x000fe20003f8f018 */
[C---:B------:R-:W-:Y:S01]  /*1a00*/  IMAD R5, R4.reuse, 0x2, R29 ;  /* 0x0000000204057824 */ /* 0x040fe200078e021d */
[----:B------:R-:W-:Y:S02]  /*1a10*/  PRMT R59, RZ, 0x7610, R59 ;  /* 0x00007610ff3b7816 */ /* 0x000fe4000000003b */
[----:B------:R-:W-:Y:S02]  /*1a20*/  PRMT R43, RZ, 0x7610, R43 ;  /* 0x00007610ff2b7816 */ /* 0x000fe4000000002b */
[----:B------:R-:W-:Y:S01]  /*1a30*/  ISETP.LT.AND P4, PT, R51, UR12, P4 ;  /* 0x0000000c33007c0c */ /* 0x000fe2000a781270 */
[----:B----4-:R-:W-:Y:S01]  /*1a40*/  IMAD R7, R4, 0x2, R5 ;  /* 0x0000000204077824 */ /* 0x010fe200078e0205 */
[----:B------:R0:W4:Y:S01]  /*1a50*/  @P0 LDG.E.U16 R59, desc[UR28][R30.64] ;  /* 0x0000001c1e3b0981 */ /* 0x000122000c1e1500 */
[-C--:B------:R-:W-:Y:S02]  /*1a60*/  LEA R4, P0, R5, R28.reuse, 0x1 ;  /* 0x0000001c05047211 */ /* 0x080fe400078008ff */
[----:B------:R-:W-:Y:S01]  /*1a70*/  PRMT R67, RZ, 0x7610, R67 ;  /* 0x00007610ff437816 */ /* 0x000fe20000000043 */
[----:B------:R0:W2:Y:S01]  /*1a80*/  @P1 LDG.E.U16 R43, desc[UR28][R26.64] ;  /* 0x0000001c1a2b1981 */ /* 0x0000a2000c1e1500 */
[----:B------:R-:W-:-:S02]  /*1a90*/  LEA R6, P1, R7, R28, 0x1 ;  /* 0x0000001c07067211 */ /* 0x000fc400078208ff */
[----:B------:R-:W-:Y:S02]  /*1aa0*/  LEA.HI.X.SX32 R5, R5, R24, 0x1, P0 ;  /* 0x0000001805057211 */ /* 0x000fe400000f0eff */
[----:B------:R-:W-:Y:S02]  /*1ab0*/  LEA.HI R40, R2, 0xe, RZ, 0x1a ;  /* 0x0000000e02287811 */ /* 0x000fe400078fd0ff */
[----:B------:R-:W-:Y:S01]  /*1ac0*/  LEA R38, P5, R23, R28, 0x1 ;  /* 0x0000001c17267211 */ /* 0x000fe200078a08ff */
[----:B------:R0:W2:Y:S01]  /*1ad0*/  @P4 LDG.E.U16 R67, desc[UR28][R4.64] ;  /* 0x0000001c04434981 */ /* 0x0000a2000c1e1500 */
[----:B------:R-:W-:Y:S02]  /*1ae0*/  LEA.HI.X.SX32 R7, R7, R24, 0x1, P1 ;  /* 0x0000001807077211 */ /* 0x000fe400008f0eff */
[----:B------:R-:W-:Y:S01]  /*1af0*/  LEA R36, P1, R21, R28, 0x1 ;  /* 0x0000001c15247211 */ /* 0x000fe200078208ff */
[----:B------:R-:W-:Y:S01]  /*1b00*/  IMAD R29, R40, UR14, RZ ;  /* 0x0000000e281d7c24 */ /* 0x000fe2000f8e02ff */
[----:B------:R-:W-:-:S02]  /*1b10*/  LEA.HI.X.SX32 R39, R23, R24, 0x1, P5 ;  /* 0x0000001817277211 */ /* 0x000fc400028f0eff */
[----:B------:R-:W-:Y:S02]  /*1b20*/  LEA.HI R42, R2, 0x1e, RZ, 0x1a ;  /* 0x0000001e022a7811 */ /* 0x000fe400078fd0ff */
[----:B------:R-:W-:Y:S02]  /*1b30*/  LEA R34, P5, R22, R28, 0x1 ;  /* 0x0000001c16227211 */ /* 0x000fe400078a08ff */
[----:B------:R-:W-:Y:S02]  /*1b40*/  PLOP3.LUT P4, PT, PT, PT, UP1, 0x80, 0x8 ;  /* 0x000000000008781c */ /* 0x000fe40003f8f018 */
[----:B------:R-:W-:Y:S02]  /*1b50*/  LOP3.LUT R49, R3, 0x1c, RZ, 0xfc, !PT ;  /* 0x0000001c03317812 */ /* 0x000fe400078efcff */
[----:B------:R-:W-:Y:S02]  /*1b60*/  PLOP3.LUT P0, PT, PT, PT, UP1, 0x80, 0x8 ;  /* 0x000000000008781c */ /* 0x000fe40003f0f018 */
[----:B------:R-:W-:-:S02]  /*1b70*/  LEA.HI.X.SX32 R37, R21, R24, 0x1, P1 ;  /* 0x0000001815257211 */ /* 0x000fc400008f0eff */
[----:B------:R-:W-:Y:S01]  /*1b80*/  LEA R32, P1, R25, R28, 0x1 ;  /* 0x0000001c19207211 */ /* 0x000fe200078208ff */
[----:B------:R-:W-:Y:S01]  /*1b90*/  IMAD R61, R42, UR14, RZ ;  /* 0x0000000e2a3d7c24 */ /* 0x000fe2000f8e02ff */
[----:B------:R-:W-:Y:S02]  /*1ba0*/  LEA.HI.X.SX32 R35, R22, R24, 0x1, P5 ;  /* 0x0000001816237211 */ /* 0x000fe400028f0eff */
[----:B------:R-:W-:Y:S02]  /*1bb0*/  ISETP.LT.AND P4, PT, R3, UR12, P4 ;  /* 0x0000000c03007c0c */ /* 0x000fe4000a781270 */
[----:B------:R-:W-:Y:S02]  /*1bc0*/  ISETP.LT.AND P0, PT, R49, UR12, P0 ;  /* 0x0000000c31007c0c */ /* 0x000fe40008701270 */
[----:B0-----:R-:W-:Y:S02]  /*1bd0*/  LEA R30, P5, R29, R28, 0x1 ;  /* 0x0000001c1d1e7211 */ /* 0x001fe400078a08ff */
[----:B------:R-:W-:-:S02]  /*1be0*/  LEA.HI.X.SX32 R33, R25, R24, 0x1, P1 ;  /* 0x0000001819217211 */ /* 0x000fc400008f0eff */
[----:B------:R-:W-:Y:S02]  /*1bf0*/  LOP3.LUT R21, R3, 0x6, RZ, 0xfc, !PT ;  /* 0x0000000603157812 */ /* 0x000fe400078efcff */
[----:B------:R-:W-:Y:S01]  /*1c00*/  PLOP3.LUT P1, PT, PT, PT, UP1, 0x80, 0x8 ;  /* 0x000000000008781c */ /* 0x000fe20003f2f018 */
[----:B-1----:R-:W-:Y:S01]  /*1c10*/  IMAD R13, R13, UR4, RZ ;  /* 0x000000040d0d7c24 */ /* 0x002fe2000f8e02ff */
[----:B------:R-:W-:Y:S02]  /*1c20*/  LEA.HI.X.SX32 R31, R29, R24, 0x1, P5 ;  /* 0x000000181d1f7211 */ /* 0x000fe400028f0eff */
[----:B------:R-:W-:Y:S02]  /*1c30*/  LEA R28, P5, R61, R28, 0x1 ;  /* 0x0000001c3d1c7211 */ /* 0x000fe400078a08ff */
[----:B------:R-:W-:Y:S02]  /*1c40*/  PRMT R71, RZ, 0x7610, R71 ;  /* 0x00007610ff477816 */ /* 0x000fe40000000047 */
[----:B------:R-:W-:Y:S01]  /*1c50*/  ISETP.LT.AND P1, PT, R21, UR12, P1 ;  /* 0x0000000c15007c0c */ /* 0x000fe20008f21270 */
[----:B------:R-:W-:Y:S01]  /*1c60*/  IMAD R21, R14, UR4, RZ ;  /* 0x000000040e157c24 */ /* 0x000fe2000f8e02ff */
[----:B------:R-:W-:-:S02]  /*1c70*/  PRMT R65, RZ, 0x7610, R65 ;  /* 0x00007610ff417816 */ /* 0x000fc40000000041 */
[----:B------:R-:W-:Y:S01]  /*1c80*/  PRMT R69, RZ, 0x7610, R69 ;  /* 0x00007610ff457816 */ /* 0x000fe20000000045 */
[----:B------:R-:W-:Y:S01]  /*1c90*/  IMAD R17, R17, UR4, RZ ;  /* 0x0000000411117c24 */ /* 0x000fe2000f8e02ff */
[----:B------:R-:W-:Y:S01]  /*1ca0*/  LEA.HI.X.SX32 R29, R61, R24, 0x1, P5 ;  /* 0x000000183d1d7211 */ /* 0x000fe200028f0eff */
[----:B------:R-:W-:Y:S01]  /*1cb0*/  IMAD R15, R15, UR4, RZ ;  /* 0x000000040f0f7c24 */ /* 0x000fe2000f8e02ff */
[-C--:B------:R-:W-:Y:S01]  /*1cc0*/  LEA R26, P5, R13, R12.reuse, 0x1 ;  /* 0x0000000c0d1a7211 */ /* 0x080fe200078a08ff */
[----:B------:R-:W2:Y:S01]  /*1cd0*/  @P4 LDG.E.U16 R71, desc[UR28][R38.64] ;  /* 0x0000001c26474981 */ /* 0x000ea2000c1e1500 */
[----:B------:R-:W-:Y:S01]  /*1ce0*/  IMAD R61, R20, UR4, RZ ;  /* 0x00000004143d7c24 */ /* 0x000fe2000f8e02ff */
[----:B------:R-:W-:Y:S01]  /*1cf0*/  LEA R24, P4, R21, R12, 0x1 ;  /* 0x0000000c15187211 */ /* 0x000fe200078808ff */
[----:B------:R-:W-:Y:S01]  /*1d00*/  IMAD R19, R19, UR4, RZ ;  /* 0x0000000413137c24 */ /* 0x000fe2000f8e02ff */
[----:B------:R0:W2:Y:S01]  /*1d10*/  @P0 LDG.E.U16 R65, desc[UR28][R6.64] ;  /* 0x0000001c06410981 */ /* 0x0000a2000c1e1500 */
[----:B------:R-:W-:Y:S01]  /*1d20*/  LEA.HI.X.SX32 R27, R13, R10, 0x1, P5 ;  /* 0x0000000a0d1b7211 */ /* 0x000fe200028f0eff */
[----:B------:R-:W-:-:S02]  /*1d30*/  IMAD R5, R16, UR4, RZ ;  /* 0x0000000410057c24 */ /* 0x000fc4000f8e02ff */
[----:B------:R-:W2:Y:S01]  /*1d40*/  @P3 LDG.E.U16 R69, desc[UR28][R36.64] ;  /* 0x0000001c24453981 */ /* 0x000ea2000c1e1500 */
[-C--:B------:R-:W-:Y:S02]  /*1d50*/  LEA R20, P3, R17, R12.reuse, 0x1 ;  /* 0x0000000c11147211 */ /* 0x080fe400078608ff */
[----:B------:R-:W-:Y:S01]  /*1d60*/  LEA R22, P5, R15, R12, 0x1 ;  /* 0x0000000c0f167211 */ /* 0x000fe200078a08ff */
[----:B0-----:R-:W-:Y:S01]  /*1d70*/  IMAD R7, R18, UR4, RZ ;  /* 0x0000000412077c24 */ /* 0x001fe2000f8e02ff */
[-C--:B------:R-:W-:Y:S02]  /*1d80*/  LEA.HI.X.SX32 R25, R21, R10.reuse, 0x1, P4 ;  /* 0x0000000a15197211 */ /* 0x080fe400020f0eff */
[----:B------:R-:W-:Y:S02]  /*1d90*/  LEA.HI.X.SX32 R21, R17, R10, 0x1, P3 ;  /* 0x0000000a11157211 */ /* 0x000fe400018f0eff */
[----:B------:R-:W-:Y:S02]  /*1da0*/  LEA R18, P4, R19, R12, 0x1 ;  /* 0x0000000c13127211 */ /* 0x000fe400078808ff */
[----:B------:R-:W-:-:S02]  /*1db0*/  LEA.HI.X.SX32 R23, R15, R10, 0x1, P5 ;  /* 0x0000000a0f177211 */ /* 0x000fc400028f0eff */
[-C--:B------:R-:W-:Y:S02]  /*1dc0*/  LEA R14, P3, R7, R12.reuse, 0x1 ;  /* 0x0000000c070e7211 */ /* 0x080fe400078608ff */
[----:B------:R-:W-:Y:S02]  /*1dd0*/  LEA R16, P5, R5, R12, 0x1 ;  /* 0x0000000c05107211 */ /* 0x000fe400078a08ff */
[-C--:B------:R-:W-:Y:S02]  /*1de0*/  LEA.HI.X.SX32 R19, R19, R10.reuse, 0x1, P4 ;  /* 0x0000000a13137211 */ /* 0x080fe400020f0eff */
[----:B------:R-:W-:Y:S02]  /*1df0*/  LEA.HI.X.SX32 R15, R7, R10, 0x1, P3 ;  /* 0x0000000a070f7211 */ /* 0x000fe400018f0eff */
[----:B------:R-:W-:Y:S02]  /*1e00*/  PLOP3.LUT P0, PT, PT, PT, UP1, 0x80, 0x8 ;  /* 0x000000000008781c */ /* 0x000fe40003f0f018 */
[----:B------:R-:W-:-:S02]  /*1e10*/  PLOP3.LUT P4, PT, PT, PT, UP1, 0x80, 0x8 ;  /* 0x000000000008781c */ /* 0x000fc40003f8f018 */
[----:B------:R-:W-:Y:S02]  /*1e20*/  LEA.HI.X.SX32 R17, R5, R10, 0x1, P5 ;  /* 0x0000000a05117211 */ /* 0x000fe400028f0eff */
[----:B------:R-:W-:Y:S02]  /*1e30*/  LEA R12, P3, R61, R12, 0x1 ;  /* 0x0000000c3d0c7211 */ /* 0x000fe400078608ff */
[----:B------:R-:W-:Y:S02]  /*1e40*/  LOP3.LUT R44, R2, 0x1f, RZ, 0xc0, !PT ;  /* 0x0000001f022c7812 */ /* 0x000fe400078ec0ff */
[----:B------:R-:W-:Y:S02]  /*1e50*/  PLOP3.LUT P5, PT, PT, PT, UP1, 0x80, 0x8 ;  /* 0x000000000008781c */ /* 0x000fe40003faf018 */
[----:B------:R-:W-:Y:S02]  /*1e60*/  ISETP.LT.AND P0, PT, R40, UR12, P0 ;  /* 0x0000000c28007c0c */ /* 0x000fe40008701270 */
[----:B------:R-:W-:-:S02]  /*1e70*/  ISETP.LT.AND P4, PT, R42, UR12, P4 ;  /* 0x0000000c2a007c0c */ /* 0x000fc4000a781270 */
[----:B------:R-:W-:Y:S02]  /*1e80*/  LEA.HI.X.SX32 R13, R61, R10, 0x1, P3 ;  /* 0x0000000a3d0d7211 */ /* 0x000fe400018f0eff */
[----:B------:R-:W-:Y:S01]  /*1e90*/  ISETP.LT.AND P5, PT, R44, UR12, P5 ;  /* 0x0000000c2c007c0c */ /* 0x000fe2000afa1270 */
[----:B------:R-:W0:Y:S01]  /*1ea0*/  LDC.64 R60, c[0x0][0x3a8] ;  /* 0x0000ea00ff3c7b82 */ /* 0x000e220000000a00 */
[----:B------:R-:W-:Y:S02]  /*1eb0*/  PRMT R10, RZ, 0x7610, R10 ;  /* 0x00007610ff0a7816 */ /* 0x000fe4000000000a */
[----:B------:R-:W-:Y:S02]  /*1ec0*/  PRMT R40, RZ, 0x7610, R40 ;  /* 0x00007610ff287816 */ /* 0x000fe40000000028 */
[----:B------:R-:W-:Y:S02]  /*1ed0*/  PRMT R42, RZ, 0x7610, R42 ;  /* 0x00007610ff2a7816 */ /* 0x000fe4000000002a */
[----:B------:R-:W-:Y:S01]  /*1ee0*/  PRMT R44, RZ, 0x7610, R44 ;  /* 0x00007610ff2c7816 */ /* 0x000fe2000000002c */
[----:B------:R-:W2:Y:S01]  /*1ef0*/  @P2 LDG.E.U16 R10, desc[UR28][R34.64] ;  /* 0x0000001c220a2981 */ /* 0x000ea2000c1e1500 */
[----:B------:R-:W-:-:S02]  /*1f00*/  PRMT R46, RZ, 0x7610, R46 ;  /* 0x00007610ff2e7816 */ /* 0x000fc4000000002e */
[----:B------:R-:W-:Y:S01]  /*1f10*/  PRMT R54, RZ, 0x7610, R54 ;  /* 0x00007610ff367816 */ /* 0x000fe20000000036 */
[----:B------:R-:W2:Y:S01]  /*1f20*/  @P1 LDG.E.U16 R40, desc[UR28][R32.64] ;  /* 0x0000001c20281981 */ /* 0x000ea2000c1e1500 */
[----:B------:R-:W-:Y:S02]  /*1f30*/  PRMT R77, RZ, 0x7610, R77 ;  /* 0x00007610ff4d7816 */ /* 0x000fe4000000004d */
[----:B------:R-:W-:Y:S01]  /*1f40*/  PRMT R6, RZ, 0x7610, R6 ;  /* 0x00007610ff067816 */ /* 0x000fe20000000006 */
[----:B------:R-:W2:Y:S01]  /*1f50*/  @P0 LDG.E.U16 R42, desc[UR28][R30.64] ;  /* 0x0000001c1e2a0981 */ /* 0x000ea2000c1e1500 */
[----:B------:R-:W-:Y:S02]  /*1f60*/  PRMT R4, RZ, 0x7610, R4 ;  /* 0x00007610ff047816 */ /* 0x000fe40000000004 */
[----:B------:R-:W-:Y:S01]  /*1f70*/  PRMT R73, RZ, 0x7610, R73 ;  /* 0x00007610ff497816 */ /* 0x000fe20000000049 */
[----:B------:R-:W2:Y:S01]  /*1f80*/  @P4 LDG.E.U16 R44, desc[UR28][R28.64] ;  /* 0x0000001c1c2c4981 */ /* 0x000ea2000c1e1500 */
[----:B------:R-:W-:-:S02]  /*1f90*/  PRMT R75, RZ, 0x7610, R75 ;  /* 0x00007610ff4b7816 */ /* 0x000fc4000000004b */
[----:B------:R-:W-:Y:S01]  /*1fa0*/  PRMT R7, RZ, 0x7610, R7 ;  /* 0x00007610ff077816 */ /* 0x000fe20000000007 */
[----:B------:R-:W2:Y:S04]  /*1fb0*/  @P5 LDG.E.U16 R46, desc[UR28][R26.64] ;  /* 0x0000001c1a2e5981 */ /* 0x000ea8000c1e1500 */
[----:B------:R-:W2:Y:S04]  /*1fc0*/  @P5 LDG.E.U16 R54, desc[UR28][R22.64] ;  /* 0x0000001c16365981 */ /* 0x000ea8000c1e1500 */
[----:B------:R-:W2:Y:S04]  /*1fd0*/  @P5 LDG.E.U16 R77, desc[UR28][R18.64] ;  /* 0x0000001c124d5981 */ /* 0x000ea8000c1e1500 */
[----:B------:R-:W2:Y:S04]  /*1fe0*/  @P5 LDG.E.U16 R6, desc[UR28][R14.64] ;  /* 0x0000001c0e065981 */ /* 0x000ea8000c1e1500 */
[----:B------:R-:W2:Y:S04]  /*1ff0*/  @P5 LDG.E.U16 R4, desc[UR28][R24.64] ;  /* 0x0000001c18045981 */ /* 0x000ea8000c1e1500 */
[----:B------:R-:W2:Y:S04]  /*2000*/  @P5 LDG.E.U16 R73, desc[UR28][R20.64] ;  /* 0x0000001c14495981 */ /* 0x000ea8000c1e1500 */
[----:B------:R-:W2:Y:S04]  /*2010*/  @P5 LDG.E.U16 R75, desc[UR28][R16.64] ;  /* 0x0000001c104b5981 */ /* 0x000ea8000c1e1500 */
[----:B------:R-:W2:Y:S01]  /*2020*/  @P5 LDG.E.U16 R7, desc[UR28][R12.64] ;  /* 0x0000001c0c075981 */ /* 0x000ea2000c1e1500 */
[----:B------:R-:W-:-:S02]  /*2030*/  LOP3.LUT R56, R2, 0x3f, RZ, 0xc0, !PT ;  /* 0x0000003f02387812 */ /* 0x000fc400078ec0ff */
[----:B------:R-:W-:Y:S01]  /*2040*/  SHF.R.S32.HI R5, RZ, 0x6, R2 ;  /* 0x00000006ff057819 */ /* 0x000fe20000011402 */
[----:B------:R-:W-:-:S04]  /*2050*/  @!UP2 UIADD3 UR4, UPT, UPT, -UR6, 0x100000, URZ ;  /* 0x001000000604a890 */ /* 0x000fc8000fffe1ff */
[----:B------:R-:W-:Y:S02]  /*2060*/  @!UP2 USHF.L.U32 UR5, UR4, 0xb, URZ ;  /* 0x0000000b0405a899 */ /* 0x000fe400080006ff */
[----:B------:R-:W-:Y:S01]  /*2070*/  @!UP2 USHF.L.U32 UR4, UR4, 0x1, URZ ;  /* 0x000000010404a899 */ /* 0x000fe200080006ff */
[----:B------:R-:W-:Y:S01]  /*2080*/  IMAD.SHL.U32 R56, R56, 0x2, RZ ;  /* 0x0000000238387824 */ /* 0x000fe200078e00ff */
[----:B------:R-:W-:Y:S01]  /*2090*/  SGXT R5, R5, 0x1 ;  /* 0x000000010505781a */ /* 0x000fe20000000200 */
[----:B------:R-:W-:-:S03]  /*20a0*/  VOTEU.ALL UP1, P6 ;  /* 0x0000000000ff7886 */ /* 0x000fc60003020000 */
[----:B------:R-:W-:Y:S02]  /*20b0*/  LOP3.LUT R56, R56, 0x90, R5, 0x78, !PT ;  /* 0x0000009038387812 */ /* 0x000fe400078e7805 */
[----:B------:R-:W-:-:S04]  /*20c0*/  SHF.R.S32.HI R5, RZ, 0x1f, R8 ;  /* 0x0000001fff057819 */ /* 0x000fc80000011408 */
[----:B------:R-:W-:Y:S01]  /*20d0*/  SHF.L.U64.HI R5, R8, 0x1, R5 ;  /* 0x0000000108057819 */ /* 0x000fe20000010205 */
[-C--:B0-----:R-:W-:Y:S01]  /*20e0*/  IMAD R8, R3, R60.reuse, RZ ;  /* 0x0000003c03087224 */ /* 0x081fe200078e02ff */
[----:B------:R0:W1:Y:S01]  /*20f0*/  @!UP1 SYNCS.EXCH.64 URZ, [UR16+0x3008], UR4 ;  /* 0x0030080410ff95b2 */ /* 0x0000620008000100 */
[C---:B------:R-:W-:Y:S02]  /*2100*/  LOP3.LUT R52, R56.reuse, 0x20, RZ, 0x3c, !PT ;  /* 0x0000002038347812 */ /* 0x040fe400078e3cff */
[C---:B------:R-:W-:Y:S02]  /*2110*/  LOP3.LUT R50, R56.reuse, 0x40, RZ, 0x3c, !PT ;  /* 0x0000004038327812 */ /* 0x040fe400078e3cff */
[----:B------:R-:W-:Y:S01]  /*2120*/  LOP3.LUT R48, R56, 0x60, RZ, 0x3c, !PT ;  /* 0x0000006038307812 */ /* 0x000fe200078e3cff */
[----:B------:R-:W-:Y:S01]  /*2130*/  IMAD R11, R11, R60, RZ ;  /* 0x0000003c0b0b7224 */ /* 0x000fe200078e02ff */
[----:B0-----:R-:W-:Y:S01]  /*2140*/  USHF.R.S32.HI UR4, URZ, 0x1f, UR31 ;  /* 0x0000001fff047899 */ /* 0x001fe2000801141f */
[----:B---3--:R0:W-:Y:S02]  /*2150*/  STS.U16 [R56+UR16+0x400], R55 ;  /* 0x0004003738007988 */ /* 0x0081e40008000410 */
[----:B0-----:R-:W-:-:S04]  /*2160*/  IMAD R55, R60, 0x2, R8 ;  /* 0x000000023c377824 */ /* 0x001fc800078e0208 */
[----:B------:R-:W-:-:S04]  /*2170*/  IMAD R55, R60, 0x2, R55 ;  /* 0x000000023c377824 */ /* 0x000fc800078e0237 */
[C---:B------:R-:W-:Y:S01]  /*2180*/  IMAD R55, R60.reuse, 0x2, R55 ;  /* 0x000000023c377824 */ /* 0x040fe200078e0237 */
[----:B-----5:R0:W-:Y:S03]  /*2190*/  STS.U16 [R56+UR16+0x800], R57 ;  /* 0x0008003938007988 */ /* 0x0201e60008000410 */
[----:B------:R-:W-:Y:S01]  /*21a0*/  IMAD R8, R60, 0x2, R55 ;  /* 0x000000023c087824 */ /* 0x000fe200078e0237 */
[----:B------:R-:W-:-:S04]  /*21b0*/  ULEA.HI UR4, UR4, UR31, URZ, 0x5 ;  /* 0x0000001f04047291 */ /* 0x000fc8000f8f28ff */
[----:B------:R-:W-:Y:S01]  /*21c0*/  USHF.R.S32.HI UR4, URZ, 0x5, UR4 ;  /* 0x00000005ff047899 */ /* 0x000fe20008011404 */
[----:B----4-:R-:W-:Y:S01]  /*21d0*/  STS.U16 [R56+UR16+0xc00], R59 ;  /* 0x000c003b38007988 */ /* 0x010fe20008000410 */
[----:B0-----:R-:W-:Y:S02]  /*21e0*/  IMAD R57, R49, R60, RZ ;  /* 0x0000003c31397224 */ /* 0x001fe400078e02ff */
[----:B------:R-:W-:Y:S02]  /*21f0*/  UISETP.LT.AND UP2, UPT, UR4, 0x1, UPT ;  /* 0x000000010400788c */ /* 0x000fe4000bf41270 */
[----:B------:R-:W-:Y:S01]  /*2200*/  UISETP.NE.U32.AND UP1, UPT, UR9, URZ, UPT ;  /* 0x000000ff0900728c */ /* 0x000fe2000bf25070 */
[C---:B------:R-:W-:Y:S01]  /*2210*/  IMAD.SHL.U32 R66, R57.reuse, 0x2, RZ ;  /* 0x0000000239427824 */ /* 0x040fe200078e00ff */
[----:B------:R-:W-:Y:S01]  /*2220*/  USEL UR4, UR4, 0x1, !UP2 ;  /* 0x0000000104047887 */ /* 0x000fe2000d000000 */
[----:B------:R-:W-:Y:S01]  /*2230*/  IMAD.HI R68, R57, 0x2, RZ ;  /* 0x0000000239447827 */ /* 0x000fe200078e02ff */
[----:B------:R-:W-:Y:S01]  /*2240*/  UISETP.LT.OR UP2, UPT, UR31, 0x20, UP1 ;  /* 0x000000201f00788c */ /* 0x000fe20008f41670 */
[----:B--2---:R-:W-:Y:S04]  /*2250*/  STS.U16 [R56+UR16], R71 ;  /* 0x0000004738007988 */ /* 0x004fe80008000410 */
[----:B------:R-:W-:Y:S04]  /*2260*/  STS.U16 [R52+UR16+0x500], R63 ;  /* 0x0005003f34007988 */ /* 0x000fe80008000410 */
[----:B------:R-:W-:Y:S04]  /*2270*/  STS.U16 [R52+UR16+0x900], R47 ;  /* 0x0009002f34007988 */ /* 0x000fe80008000410 */
[----:B------:R-:W-:Y:S04]  /*2280*/  STS.U16 [R52+UR16+0xd00], R67 ;  /* 0x000d004334007988 */ /* 0x000fe80008000410 */
[----:B------:R-:W-:Y:S04]  /*2290*/  STS.U16 [R52+UR16+0x100], R69 ;  /* 0x0001004534007988 */ /* 0x000fe80008000410 */
[----:B------:R-:W-:Y:S04]  /*22a0*/  STS.U16 [R50+UR16+0x600], R45 ;  /* 0x0006002d32007988 */ /* 0x000fe80008000410 */
[----:B------:R0:W-:Y:S04]  /*22b0*/  STS.U16 [R50+UR16+0xa00], R41 ;  /* 0x000a002932007988 */ /* 0x0001e80008000410 */
[----:B------:R-:W-:Y:S01]  /*22c0*/  STS.U16 [R50+UR16+0xe00], R65 ;  /* 0x000e004132007988 */ /* 0x000fe20008000410 */
[----:B0-----:R-:W-:-:S03]  /*22d0*/  SHF.R.S32.HI R41, RZ, 0x1f, R8 ;  /* 0x0000001fff297819 */ /* 0x001fc60000011408 */
[----:B------:R0:W-:Y:S04]  /*22e0*/  STS.U16 [R50+UR16+0x200], R10 ;  /* 0x0002000a32007988 */ /* 0x0001e80008000410 */
[----:B------:R2:W-:Y:S01]  /*22f0*/  STS.U16 [R48+UR16+0xb00], R43 ;  /* 0x000b002b30007988 */ /* 0x0005e20008000410 */
[----:B0-----:R-:W-:-:S03]  /*2300*/  IMAD R10, R60, 0x2, R8 ;  /* 0x000000023c0a7824 */ /* 0x001fc600078e0208 */
[----:B------:R-:W-:Y:S01]  /*2310*/  STS.U16 [R48+UR16+0x300], R40 ;  /* 0x0003002830007988 */ /* 0x000fe20008000410 */
[----:B------:R-:W-:-:S03]  /*2320*/  IMAD R58, R60, 0x2, R10 ;  /* 0x000000023c3a7824 */ /* 0x000fc600078e020a */
[----:B------:R0:W-:Y:S01]  /*2330*/  STS.U16 [R48+UR16+0x700], R42 ;  /* 0x0007002a30007988 */ /* 0x0001e20008000410 */
[----:B--2---:R-:W-:-:S03]  /*2340*/  SHF.R.S32.HI R43, RZ, 0x1f, R10 ;  /* 0x0000001fff2b7819 */ /* 0x004fc6000001140a */
[----:B------:R-:W-:Y:S04]  /*2350*/  STS.U16 [R48+UR16+0xf00], R44 ;  /* 0x000f002c30007988 */ /* 0x000fe80008000410 */
[----:B------:R-:W-:Y:S01]  /*2360*/  STS.U16 [R56+UR16+0x2000], R46 ;  /* 0x0020002e38007988 */ /* 0x000fe20008000410 */
[----:B0-----:R-:W-:-:S03]  /*2370*/  LEA R42, P1, R10, R9, 0x1 ;  /* 0x000000090a2a7211 */ /* 0x001fc600078208ff */
[----:B------:R-:W-:Y:S04]  /*2380*/  STS.U16 [R56+UR16+0x2200], R54 ;  /* 0x0022003638007988 */ /* 0x000fe80008000410 */
[----:B------:R-:W-:Y:S04]  /*2390*/  STS.U16 [R56+UR16+0x2400], R77 ;  /* 0x0024004d38007988 */ /* 0x000fe80008000410 */
[----:B------:R0:W-:Y:S04]  /*23a0*/  STS.U16 [R56+UR16+0x2600], R6 ;  /* 0x0026000638007988 */ /* 0x0001e80008000410 */
[----:B------:R2:W-:Y:S04]  /*23b0*/  STS.U16 [R52+UR16+0x2100], R4 ;  /* 0x0021000434007988 */ /* 0x0005e80008000410 */
[----:B------:R-:W-:Y:S01]  /*23c0*/  STS.U16 [R52+UR16+0x2300], R73 ;  /* 0x0023004934007988 */ /* 0x000fe20008000410 */
[----:B0-----:R-:W-:-:S03]  /*23d0*/  IMAD R6, R60, 0x4, R58 ;  /* 0x000000043c067824 */ /* 0x001fc600078e023a */
[----:B------:R-:W-:Y:S04]  /*23e0*/  STS.U16 [R52+UR16+0x2500], R75 ;  /* 0x0025004b34007988 */ /* 0x000fe80008000410 */
[----:B------:R0:W-:Y:S01]  /*23f0*/  STS.U16 [R52+UR16+0x2700], R7 ;  /* 0x0027000734007988 */ /* 0x0001e20008000410 */
[----:B-1----:R1:W-:Y:S06]  /*2400*/  MEMBAR.ALL.CTA ;  /* 0x0000000000007992 */ /* 0x0023ec0000008000 */
[----:B-1----:R-:W1:Y:S01]  /*2410*/  FENCE.VIEW.ASYNC.S ;  /* 0x00000000000073c6 */ /* 0x002e620000000000 */
[----:B------:R-:W-:Y:S01]  /*2420*/  LEA.HI.X R43, R10, R5, R43, 0x1, P1 ;  /* 0x000000050a2b7211 */ /* 0x000fe200008f0c2b */
[--C-:B--2---:R-:W-:Y:S01]  /*2430*/  IMAD R4, R60, 0x2, R6.reuse ;  /* 0x000000023c047824 */ /* 0x104fe200078e0206 */
[----:B------:R-:W-:-:S02]  /*2440*/  SHF.R.S32.HI R47, RZ, 0x1f, R6 ;  /* 0x0000001fff2f7819 */ /* 0x000fc40000011406 */
[----:B------:R-:W-:-:S04]  /*2450*/  LEA R46, P1, R6, R9, 0x1 ;  /* 0x00000009062e7211 */ /* 0x000fc800078208ff */
[----:B------:R-:W-:Y:S01]  /*2460*/  LEA.HI.X R47, R6, R5, R47, 0x1, P1 ;  /* 0x00000005062f7211 */ /* 0x000fe200008f0c2f */
[----:B------:R-:W-:Y:S01]  /*2470*/  IMAD R6, R60, 0x2, R4 ;  /* 0x000000023c067824 */ /* 0x000fe200078e0204 */
[----:B------:R-:W-:-:S04]  /*2480*/  LEA R40, P0, R8, R9, 0x1 ;  /* 0x0000000908287211 */ /* 0x000fc800078008ff */
[----:B------:R-:W-:Y:S02]  /*2490*/  SHF.R.S32.HI R55, RZ, 0x1f, R6 ;  /* 0x0000001fff377819 */ /* 0x000fe40000011406 */
[----:B------:R-:W-:Y:S02]  /*24a0*/  LEA R54, P1, R6, R9, 0x1 ;  /* 0x0000000906367211 */ /* 0x000fe400078208ff */
[----:B------:R-:W-:Y:S02]  /*24b0*/  LEA.HI.X R41, R8, R5, R41, 0x1, P0 ;  /* 0x0000000508297211 */ /* 0x000fe400000f0c29 */
[----:B------:R-:W-:Y:S02]  /*24c0*/  SHF.R.S32.HI R45, RZ, 0x1f, R58 ;  /* 0x0000001fff2d7819 */ /* 0x000fe4000001143a */
[----:B------:R-:W-:Y:S02]  /*24d0*/  LEA R44, P0, R58, R9, 0x1 ;  /* 0x000000093a2c7211 */ /* 0x000fe400078008ff */
[----:B------:R-:W-:Y:S01]  /*24e0*/  LEA.HI.X R55, R6, R5, R55, 0x1, P1 ;  /* 0x0000000506377211 */ /* 0x000fe200008f0c37 */
[----:B------:R-:W-:-:S02]  /*24f0*/  IMAD R6, R53, R60, RZ ;  /* 0x0000003c35067224 */ /* 0x000fc400078e02ff */
[----:B0-----:R-:W-:Y:S01]  /*2500*/  IMAD R7, R51, R60, RZ ;  /* 0x0000003c33077224 */ /* 0x001fe200078e02ff */
[----:B------:R-:W-:Y:S01]  /*2510*/  LEA.HI.X R45, R58, R5, R45, 0x1, P0 ;  /* 0x000000053a2d7211 */ /* 0x000fe200000f0c2d */
[C---:B------:R-:W-:Y:S01]  /*2520*/  IMAD.SHL.U32 R8, R6.reuse, 0x2, RZ ;  /* 0x0000000206087824 */ /* 0x040fe200078e00ff */
[----:B------:R-:W-:Y:S01]  /*2530*/  SHF.R.S32.HI R59, RZ, 0x1f, R4 ;  /* 0x0000001fff3b7819 */ /* 0x000fe20000011404 */
[----:B------:R-:W-:Y:S01]  /*2540*/  IMAD.HI R62, R6, 0x2, RZ ;  /* 0x00000002063e7827 */ /* 0x000fe200078e02ff */
[----:B------:R-:W-:-:S03]  /*2550*/  LEA R58, P0, R4, R9, 0x1 ;  /* 0x00000009043a7211 */ /* 0x000fc600078008ff */
[----:B------:R-:W-:Y:S02]  /*2560*/  IMAD.SHL.U32 R10, R11, 0x2, RZ ;  /* 0x000000020b0a7824 */ /* 0x000fe400078e00ff */
[----:B------:R-:W-:Y:S01]  /*2570*/  IMAD.SHL.U32 R6, R7, 0x2, RZ ;  /* 0x0000000207067824 */ /* 0x000fe200078e00ff */
[----:B------:R-:W-:Y:S01]  /*2580*/  LEA.HI.X R59, R4, R5, R59, 0x1, P0 ;  /* 0x00000005043b7211 */ /* 0x000fe200000f0c3b */
[----:B------:R-:W-:Y:S01]  /*2590*/  IMAD.HI R4, R11, 0x2, RZ ;  /* 0x000000020b047827 */ /* 0x000fe200078e02ff */
[--C-:B------:R-:W-:Y:S02]  /*25a0*/  IADD3 R10, P4, P5, R10, UR10, R9.reuse ;  /* 0x0000000a0a0a7c10 */ /* 0x100fe4000fd9e009 */
[--C-:B------:R-:W-:Y:S01]  /*25b0*/  IADD3 R6, P0, P1, R6, UR10, R9.reuse ;  /* 0x0000000a06067c10 */ /* 0x100fe2000f91e009 */
[----:B------:R-:W-:Y:S01]  /*25c0*/  IMAD.HI R64, R7, 0x2, RZ ;  /* 0x0000000207407827 */ /* 0x000fe200078e02ff */
[----:B-1----:R-:W-:Y:S01]  /*25d0*/  BAR.SYNC.DEFER_BLOCKING 0x0 ;  /* 0x0000000000007b1d */ /* 0x002fe20000010000 */
[----:B------:R-:W-:-:S02]  /*25e0*/  IADD3 R8, P2, P3, R8, UR10, R9 ;  /* 0x0000000a08087c10 */ /* 0x000fc4000fb5e009 */
[--C-:B------:R-:W-:Y:S02]  /*25f0*/  IADD3.X R11, PT, PT, R4, UR11, R5.reuse, P4, P5 ;  /* 0x0000000b040b7c10 */ /* 0x100fe4000a7ea405 */
[----:B------:R-:W-:Y:S02]  /*2600*/  IADD3.X R7, PT, PT, R64, UR11, R5, P0, P1 ;  /* 0x0000000b40077c10 */ /* 0x000fe400087e2405 */
[----:B------:R-:W-:Y:S02]  /*2610*/  IADD3 R4, P4, P5, R66, UR10, R9 ;  /* 0x0000000a42047c10 */ /* 0x000fe4000fd9e009 */
[----:B------:R-:W-:Y:S02]  /*2620*/  IADD3 R40, P0, PT, R40, UR10, RZ ;  /* 0x0000000a28287c10 */ /* 0x000fe4000ff1e0ff */
[--C-:B------:R-:W-:Y:S02]  /*2630*/  IADD3.X R9, PT, PT, R62, UR11, R5.reuse, P2, P3 ;  /* 0x0000000b3e097c10 */ /* 0x100fe400097e6405 */
[----:B------:R-:W-:-:S02]  /*2640*/  IADD3.X R5, PT, PT, R68, UR11, R5, P4, P5 ;  /* 0x0000000b44057c10 */ /* 0x000fc4000a7ea405 */
[----:B------:R-:W-:Y:S02]  /*2650*/  IADD3.X R41, PT, PT, R41, UR11, RZ, P0, !PT ;  /* 0x0000000b29297c10 */ /* 0x000fe400087fe4ff */
[----:B------:R-:W-:Y:S02]  /*2660*/  IADD3 R42, P1, PT, R42, UR10, RZ ;  /* 0x0000000a2a2a7c10 */ /* 0x000fe4000ff3e0ff */
[----:B------:R-:W-:Y:S02]  /*2670*/  IADD3 R44, P2, PT, R44, UR10, RZ ;  /* 0x0000000a2c2c7c10 */ /* 0x000fe4000ff5e0ff */
[----:B------:R-:W-:Y:S02]  /*2680*/  IADD3 R46, P3, PT, R46, UR10, RZ ;  /* 0x0000000a2e2e7c10 */ /* 0x000fe4000ff7e0ff */
[----:B------:R-:W-:Y:S02]  /*2690*/  IADD3 R58, P4, PT, R58, UR10, RZ ;  /* 0x0000000a3a3a7c10 */ /* 0x000fe4000ff9e0ff */
[----:B------:R-:W-:Y:S01]  /*26a0*/  IADD3 R54, P0, PT, R54, UR10, RZ ;  /* 0x0000000a36367c10 */ /* 0x000fe2000ff1e0ff */
[----:B------:R-:W-:Y:S01]  /*26b0*/  UIADD3 UR7, UPT, UPT, UR4, -0x1, URZ ;  /* 0xffffffff04077890 */ /* 0x000fe2000fffe0ff */
[----:B------:R-:W-:Y:S01]  /*26c0*/  IMAD.SHL.U32 R61, R61, 0x20, RZ ;  /* 0x000000203d3d7824 */ /* 0x000fe200078e00ff */
[----:B------:R-:W-:Y:S01]  /*26d0*/  IADD3.X R43, PT, PT, R43, UR11, RZ, P1, !PT ;  /* 0x0000000b2b2b7c10 */ /* 0x000fe20008ffe4ff */
[----:B------:R-:W-:Y:S01]  /*26e0*/  IMAD.SHL.U32 R57, R60, 0x20, RZ ;  /* 0x000000203c397824 */ /* 0x000fe200078e00ff */
[----:B------:R-:W-:-:S02]  /*26f0*/  IADD3.X R45, PT, PT, R45, UR11, RZ, P2, !PT ;  /* 0x0000000b2d2d7c10 */ /* 0x000fc400097fe4ff */
[----:B------:R-:W-:Y:S02]  /*2700*/  IADD3.X R47, PT, PT, R47, UR11, RZ, P3, !PT ;  /* 0x0000000b2f2f7c10 */ /* 0x000fe40009ffe4ff */
[----:B------:R-:W-:Y:S02]  /*2710*/  IADD3.X R59, PT, PT, R59, UR11, RZ, P4, !PT ;  /* 0x0000000b3b3b7c10 */ /* 0x000fe4000a7fe4ff */
[----:B------:R-:W-:Y:S01]  /*2720*/  IADD3.X R55, PT, PT, R55, UR11, RZ, P0, !PT ;  /* 0x0000000b37377c10 */ /* 0x000fe200087fe4ff */
[----:B------:R-:W-:Y:S01]  /*2730*/  UMOV UR6, URZ ;  /* 0x000000ff00067c82 */ /* 0x000fe20008000000 */
[----:B------:R-:W-:Y:S01]  /*2740*/  UISETP.NE.U32.AND UP3, UPT, UR7, URZ, UPT ;  /* 0x000000ff0700728c */ /* 0x000fe2000bf65070 */
[----:B------:R-:W-:Y:S10]  /*2750*/  BRA.U UP2, `(.L_x_6) ;  /* 0x0000000102687547 */ /* 0x000ff4000b800000 */
[----:B------:R-:W-:Y:S02]  /*2760*/  UIADD3 UR4, UPT, UPT, UR16, 0x2000, URZ ;  /* 0x0000200010047890 */ /* 0x000fe4000fffe0ff */
[----:B------:R-:W-:Y:S02]  /*2770*/  USHF.R.U32.HI UR8, URZ, 0x4, UR16 ;  /* 0x00000004ff087899 */ /* 0x000fe40008011610 */
[----:B------:R-:W-:Y:S02]  /*2780*/  USHF.R.U32.HI UR4, URZ, 0x4, UR4 ;  /* 0x00000004ff047899 */ /* 0x000fe40008011604 */
[----:B------:R-:W-:Y:S02]  /*2790*/  USGXT.U32 UR8, UR8, 0xe ;  /* 0x0000000e0808789a */ /* 0x000fe40008000000 */
[----:B------:R-:W-:Y:S01]  /*27a0*/  USGXT.U32 UR10, UR4, 0xe ;  /* 0x0000000e040a789a */ /* 0x000fe20008000000 */
[----:B------:R-:W-:Y:S01]  /*27b0*/  UMOV UR18, 0x80 ;  /* 0x0000008000127882 */ /* 0x000fe20000000000 */
[----:B------:R-:W-:Y:S01]  /*27c0*/  UMOV UR19, 0x40004040 ;  /* 0x4000404000137882 */ /* 0x000fe20000000000 */
[----:B------:R-:W-:Y:S01]  /*27d0*/  UMOV UR20, 0xfffffffe ;  /* 0xfffffffe00147882 */ /* 0x000fe20000000000 */
[----:B------:R-:W-:Y:S01]  /*27e0*/  UMOV UR21, 0x7fffbfdf ;  /* 0x7fffbfdf00157882 */ /* 0x000fe20000000000 */
[----:B------:R-:W-:Y:S01]  /*27f0*/  UMOV UR9, URZ ;  /* 0x000000ff00097c82 */ /* 0x000fe20008000000 */
[----:B------:R-:W-:Y:S01]  /*2800*/  UMOV UR11, URZ ;  /* 0x000000ff000b7c82 */ /* 0x000fe20008000000 */
[----:B------:R-:W-:-:S02]  /*2810*/  UIADD3.64 UR18, UPT, UPT, UR8, UR18, URZ ;  /* 0x0000001208127297 */ /* 0x000fc4000fffe0ff */
[----:B------:R-:W-:Y:S01]  /*2820*/  UIADD3.64 UR20, UPT, UPT, UR10, -UR20, URZ ;  /* 0x800000140a147297 */ /* 0x000fe2000fffe0ff */
[----:B------:R-:W-:Y:S01]  /*2830*/  UMOV UR22, 0x0 ;  /* 0x0000000000167882 */ /* 0x000fe20000000000 */
[----:B------:R-:W-:Y:S01]  /*2840*/  UMOV UR23, 0x4088490 ;  /* 0x0408849000177882 */ /* 0x000fe20000000000 */
[----:B------:R-:W-:Y:S01]  /*2850*/  UMOV UR4, UR17 ;  /* 0x0000001100047c82 */ /* 0x000fe20008000000 */
[----:B------:R-:W-:Y:S01]  /*2860*/  UMOV UR5, URZ ;  /* 0x000000ff00057c82 */ /* 0x000fe20008000000 */
[----:B------:R-:W-:Y:S01]  /*2870*/  UMOV UR9, 0x40004040 ;  /* 0x4000404000097882 */ /* 0x000fe20000000000 */
[----:B------:R-:W-:Y:S01]  /*2880*/  UMOV UR11, 0x80004020 ;  /* 0x80004020000b7882 */ /* 0x000fe20000000000 */
[----:B------:R-:W-:Y:S01]  /*2890*/  UMOV UR24, 0x0 ;  /* 0x0000000000187882 */ /* 0x000fe20000000000 */
[----:B------:R-:W-:Y:S01]  /*28a0*/  UMOV UR25, 0x4088490 ;  /* 0x0408849000197882 */ /* 0x000fe20000000000 */
[----:B------:R-:W-:Y:S01]  /*28b0*/  UMOV UR4, UR4 ;  /* 0x0000000400047c82 */ /* 0x000fe20008000000 */
[----:B------:R0:W-:Y:S01]  /*28c0*/  UTCHMMA gdesc[UR8], gdesc[UR10], tmem[UR13], tmem[UR22], idesc[UR23], !UPT ;  /* 0x00ff160a080075ea */ /* 0x0001e2000f80000d */
[----:B------:R0:W-:Y:S01]  /*28d0*/  UTCHMMA gdesc[UR18], gdesc[UR20], tmem[UR13], tmem[UR24], idesc[UR25], UPT ;  /* 0x00ff1814120075ea */ /* 0x0001e2000b80000d */
[----:B------:R0:W-:Y:S01]  /*28e0*/  UTCBAR [UR4], URZ ;  /* 0x000000ff040073e9 */ /* 0x0001e200080000ff */
[----:B------:R-:W-:Y:S01]  /*28f0*/  NOP ;  /* 0x0000000000007918 */ /* 0x000fe20000000000 */
.L_x_6:
[----:B------:R-:W-:Y:S05]  /*2900*/  BRA.U !UP3, `(.L_x_7) ;  /* 0x000000090bd47547 */ /* 0x000fea000b800000 */
[----:B0-----:R-:W-:Y:S02]  /*2910*/  UIADD3 UR4, UPT, UPT, UR16, 0x1000, URZ ;  /* 0x0000100010047890 */ /* 0x001fe4000fffe0ff */
        /* <DEDUP_REMOVED lines=11> */
[----:B------:R-:W-:-:S02]  /*29d0*/  UIADD3 UR14, UPT, UPT, UR12, -0x20, URZ ;  /* 0xffffffe00c0e7890 */ /* 0x000fc4000fffe0ff */
[----:B------:R-:W-:Y:S01]  /*29e0*/  UIADD3.64 UR18, UPT, UPT, UR8, UR18, URZ ;  /* 0x0000001208127297 */ /* 0x000fe2000fffe0ff */
[----:B------:R-:W-:Y:S01]  /*29f0*/  UMOV UR12, UR7 ;  /* 0x00000007000c7c82 */ /* 0x000fe20008000000 */
[----:B------:R-:W-:Y:S01]  /*2a00*/  UIADD3.64 UR20, UPT, UPT, UR10, -UR20, URZ ;  /* 0x800000140a147297 */ /* 0x000fe2000fffe0ff */
[----:B------:R-:W-:Y:S01]  /*2a10*/  UMOV UR5, 0x1 ;  /* 0x0000000100057882 */ /* 0x000fe20000000000 */
[----:B------:R-:W-:-:S10]  /*2a20*/  UMOV UR4, URZ ;  /* 0x000000ff00047c82 */ /* 0x000fd40008000000 */
.L_x_10:
[----:B------:R-:W-:Y:S01]  /*2a30*/  USHF.L.U32 UR6, UR6, 0x1f, URZ ;  /* 0x0000001f06067899 */ /* 0x000fe200080006ff */
[----:B0-----:R-:W-:Y:S01]  /*2a40*/  LOP3.LUT R62, R3, 0x2, RZ, 0xfc, !PT ;  /* 0x00000002033e7812 */ /* 0x001fe200078efcff */
[----:B------:R-:W-:Y:S01]  /*2a50*/  IMAD.WIDE R36, R57, 0x2, R36 ;  /* 0x0000000239247825 */ /* 0x000fe200078e0224 */
[C---:B------:R-:W-:Y:S02]  /*2a60*/  LOP3.LUT R60, R3.reuse, 0x4, RZ, 0xfc, !PT ;  /* 0x00000004033c7812 */ /* 0x040fe400078efcff */
[----:B------:R-:W-:Y:S01]  /*2a70*/  ISETP.GE.AND P0, PT, R62, UR14, PT ;  /* 0x0000000e3e007c0c */ /* 0x000fe2000bf06270 */
[----:B------:R-:W-:Y:S01]  /*2a80*/  IMAD.U32 R65, RZ, RZ, UR6 ;  /* 0x00000006ff417e24 */ /* 0x000fe2000f8e00ff */
[----:B------:R-:W-:Y:S01]  /*2a90*/  LOP3.LUT R62, R3, 0x8, RZ, 0xfc, !PT ;  /* 0x00000008033e7812 */ /* 0x000fe200078efcff */
[----:B------:R-:W-:Y:S01]  /*2aa0*/  IMAD.WIDE R38, R57, 0x2, R38 ;  /* 0x0000000239267825 */ /* 0x000fe200078e0226 */
[C---:B------:R-:W-:Y:S01]  /*2ab0*/  LOP3.LUT R63, R3.reuse, 0xa, RZ, 0xfc, !PT ;  /* 0x0000000a033f7812 */ /* 0x040fe200078efcff */
[----:B------:R-:W0:Y:S01]  /*2ac0*/  SYNCS.PHASECHK.TRANS64.TRYWAIT P6, [UR17], R65 ;  /* 0x00000041ff0075a7 */ /* 0x000e2200080c1111 */
[----:B------:R-:W-:-:S02]  /*2ad0*/  LOP3.LUT R64, R3, 0xc, RZ, 0xfc, !PT ;  /* 0x0000000c03407812 */ /* 0x000fc400078efcff */
[----:B------:R-:W-:Y:S02]  /*2ae0*/  ISETP.GE.AND P1, PT, R60, UR14, PT ;  /* 0x0000000e3c007c0c */ /* 0x000fe4000bf26270 */
[----:B------:R-:W-:Y:S02]  /*2af0*/  ISETP.GE.AND P2, PT, R62, UR14, PT ;  /* 0x0000000e3e007c0c */ /* 0x000fe4000bf46270 */
[----:B------:R-:W-:Y:S02]  /*2b00*/  ISETP.GE.AND P3, PT, R63, UR14, PT ;  /* 0x0000000e3f007c0c */ /* 0x000fe4000bf66270 */
[----:B------:R-:W-:Y:S02]  /*2b10*/  ISETP.GE.AND P4, PT, R64, UR14, PT ;  /* 0x0000000e40007c0c */ /* 0x000fe4000bf86270 */
[C---:B------:R-:W-:Y:S02]  /*2b20*/  ISETP.GE.AND P5, PT, R3.reuse, UR14, PT ;  /* 0x0000000e03007c0c */ /* 0x040fe4000bfa6270 */
[----:B------:R-:W-:-:S02]  /*2b30*/  LOP3.LUT R60, R3, 0x10, RZ, 0xfc, !PT ;  /* 0x00000010033c7812 */ /* 0x000fc400078efcff */
[----:B------:R-:W-:Y:S02]  /*2b40*/  PRMT R77, RZ, 0x7610, R77 ;  /* 0x00007610ff4d7816 */ /* 0x000fe4000000004d */
[----:B------:R-:W-:Y:S01]  /*2b50*/  PRMT R75, RZ, 0x7610, R75 ;  /* 0x00007610ff4b7816 */ /* 0x000fe2000000004b */
[----:B0-----:R-:W-:Y:S06]  /*2b60*/  @!P6 BRA `(.L_x_8) ;  /* 0x00000014004ce947 */ /* 0x001fec0003800000 */
.L_x_16:
[----:B------:R-:W2:Y:S01]  /*2b70*/  @!P5 LDG.E.U16 R77, desc[UR28][R38.64] ;  /* 0x0000001c264dd981 */ /* 0x000ea2000c1e1500 */
[----:B------:R-:W-:Y:S01]  /*2b80*/  ISETP.GE.AND P5, PT, R60, UR14, PT ;  /* 0x0000000e3c007c0c */ /* 0x000fe2000bfa6270 */
[----:B------:R-:W-:Y:S01]  /*2b90*/  IMAD.WIDE R40, R57, 0x2, R40 ;  /* 0x0000000239287825 */ /* 0x000fe200078e0228 */
[----:B------:R-:W-:Y:S01]  /*2ba0*/  LOP3.LUT R62, R3, 0x12, RZ, 0xfc, !PT ;  /* 0x00000012033e7812 */ /* 0x000fe200078efcff */
[----:B------:R-:W3:Y:S01]  /*2bb0*/  @!P0 LDG.E.U16 R75, desc[UR28][R36.64] ;  /* 0x0000001c244b8981 */ /* 0x000ee2000c1e1500 */
[----:B------:R-:W-:Y:S01]  /*2bc0*/  PRMT R60, RZ, 0x7610, R60 ;  /* 0x00007610ff3c7816 */ /* 0x000fe2000000003c */
[C---:B------:R-:W-:Y:S01]  /*2bd0*/  IMAD.WIDE R42, R57.reuse, 0x2, R42 ;  /* 0x00000002392a7825 */ /* 0x040fe200078e022a */
[----:B------:R-:W-:Y:S02]  /*2be0*/  PRMT R73, RZ, 0x7610, R73 ;  /* 0x00007610ff497816 */ /* 0x000fe40000000049 */
[----:B------:R-:W-:Y:S01]  /*2bf0*/  PRMT R64, RZ, 0x7610, R64 ;  /* 0x00007610ff407816 */ /* 0x000fe20000000040 */
[----:B------:R-:W-:Y:S01]  /*2c00*/  IMAD.WIDE R46, R57, 0x2, R46 ;  /* 0x00000002392e7825 */ /* 0x000fe200078e022e */
[----:B------:R-:W-:Y:S01]  /*2c10*/  ISETP.GE.AND P0, PT, R62, UR14, PT ;  /* 0x0000000e3e007c0c */ /* 0x000fe2000bf06270 */
[----:B------:R-:W4:Y:S01]  /*2c20*/  @!P2 LDG.E.U16 R60, desc[UR28][R40.64] ;  /* 0x0000001c283ca981 */ /* 0x000f22000c1e1500 */
[----:B------:R-:W-:-:S02]  /*2c30*/  LOP3.LUT R62, R3, 0x14, RZ, 0xfc, !PT ;  /* 0x00000014033e7812 */ /* 0x000fc400078efcff */
[----:B------:R-:W-:Y:S01]  /*2c40*/  ISETP.GE.AND P2, PT, R53, UR14, PT ;  /* 0x0000000e35007c0c */ /* 0x000fe2000bf46270 */
[----:B------:R-:W5:Y:S01]  /*2c50*/  @!P3 LDG.E.U16 R73, desc[UR28][R42.64] ;  /* 0x0000001c2a49b981 */ /* 0x000f62000c1e1500 */
[----:B------:R-:W-:-:S03]  /*2c60*/  ISETP.GE.AND P3, PT, R51, UR14, PT ;  /* 0x0000000e33007c0c */ /* 0x000fc6000bf66270 */
[----:B------:R-:W3:Y:S01]  /*2c70*/  @!P5 LDG.E.U16 R64, desc[UR28][R46.64] ;  /* 0x0000001c2e40d981 */ /* 0x000ee2000c1e1500 */
[----:B------:R-:W-:Y:S01]  /*2c80*/  ISETP.GE.AND P5, PT, R62, UR14, PT ;  /* 0x0000000e3e007c0c */ /* 0x000fe2000bfa6270 */
[C---:B------:R-:W-:Y:S01]  /*2c90*/  IMAD.WIDE R8, R57.reuse, 0x2, R8 ;  /* 0x0000000239087825 */ /* 0x040fe200078e0208 */
[----:B------:R-:W-:Y:S02]  /*2ca0*/  PRMT R62, RZ, 0x7610, R62 ;  /* 0x00007610ff3e7816 */ /* 0x000fe4000000003e */
[----:B------:R-:W-:Y:S01]  /*2cb0*/  PRMT R74, RZ, 0x7610, R74 ;  /* 0x00007610ff4a7816 */ /* 0x000fe2000000004a */
[C---:B------:R-:W-:Y:S01]  /*2cc0*/  IMAD.WIDE R6, R57.reuse, 0x2, R6 ;  /* 0x0000000239067825 */ /* 0x040fe200078e0206 */
[----:B------:R-:W-:Y:S02]  /*2cd0*/  PRMT R72, RZ, 0x7610, R72 ;  /* 0x00007610ff487816 */ /* 0x000fe40000000048 */
[----:B------:R-:W-:Y:S01]  /*2ce0*/  PRMT R66, RZ, 0x7610, R66 ;  /* 0x00007610ff427816 */ /* 0x000fe20000000042 */
[C---:B------:R-:W-:Y:S01]  /*2cf0*/  IMAD.WIDE R58, R57.reuse, 0x2, R58 ;  /* 0x00000002393a7825 */ /* 0x040fe200078e023a */
[----:B------:R-:W-:Y:S01]  /*2d00*/  PRMT R68, RZ, 0x7610, R68 ;  /* 0x00007610ff447816 */ /* 0x000fe20000000044 */
[----:B------:R-:W5:Y:S02]  /*2d10*/  @!P2 LDG.E.U16 R62, desc[UR28][R8.64] ;  /* 0x0000001c083ea981 */ /* 0x000f64000c1e1500 */
[----:B------:R-:W-:-:S02]  /*2d20*/  IMAD.WIDE R54, R57, 0x2, R54 ;  /* 0x0000000239367825 */ /* 0x000fc400078e0236 */
[----:B------:R-:W5:Y:S02]  /*2d30*/  @!P0 LDG.E.U16 R74, desc[UR28][R58.64] ;  /* 0x0000001c3a4a8981 */ /* 0x000f64000c1e1500 */
[----:B------:R-:W-:Y:S02]  /*2d40*/  IMAD.WIDE R44, R57, 0x2, R44 ;  /* 0x00000002392c7825 */ /* 0x000fe400078e022c */
[----:B------:R-:W5:Y:S04]  /*2d50*/  @!P3 LDG.E.U16 R72, desc[UR28][R6.64] ;  /* 0x0000001c0648b981 */ /* 0x000f68000c1e1500 */
[----:B------:R-:W5:Y:S04]  /*2d60*/  @!P5 LDG.E.U16 R66, desc[UR28][R54.64] ;  /* 0x0000001c3642d981 */ /* 0x000f68000c1e1500 */
[----:B------:R-:W5:Y:S01]  /*2d70*/  @!P4 LDG.E.U16 R68, desc[UR28][R44.64] ;  /* 0x0000001c2c44c981 */ /* 0x000f62000c1e1500 */
[----:B------:R-:W-:Y:S01]  /*2d80*/  LOP3.LUT R63, R3, 0x6, RZ, 0xfc, !PT ;  /* 0x00000006033f7812 */ /* 0x000fe200078efcff */
[----:B------:R-:W-:Y:S01]  /*2d90*/  IMAD.WIDE R34, R57, 0x2, R34 ;  /* 0x0000000239227825 */ /* 0x000fe200078e0222 */
[----:B------:R-:W-:-:S02]  /*2da0*/  PRMT R70, RZ, 0x7610, R70 ;  /* 0x00007610ff467816 */ /* 0x000fc40000000046 */
[----:B------:R-:W-:Y:S02]  /*2db0*/  ISETP.GE.AND P0, PT, R63, UR14, PT ;  /* 0x0000000e3f007c0c */ /* 0x000fe4000bf06270 */
[----:B------:R-:W-:Y:S02]  /*2dc0*/  LEA.HI R63, R2, 0xe, RZ, 0x1a ;  /* 0x0000000e023f7811 */ /* 0x000fe400078fd0ff */
[----:B------:R-:W5:Y:S02]  /*2dd0*/  @!P1 LDG.E.U16 R70, desc[UR28][R34.64] ;  /* 0x0000001c22469981 */ /* 0x000f64000c1e1500 */
[----:B------:R-:W-:Y:S02]  /*2de0*/  ISETP.GE.AND P1, PT, R63, UR14, PT ;  /* 0x0000000e3f007c0c */ /* 0x000fe4000bf26270 */
[----:B------:R-:W-:-:S04]  /*2df0*/  LOP3.LUT R63, R3, 0x16, RZ, 0xfc, !PT ;  /* 0x00000016033f7812 */ /* 0x000fc800078efcff */
[----:B------:R-:W-:Y:S02]  /*2e00*/  ISETP.GE.AND P2, PT, R63, UR14, PT ;  /* 0x0000000e3f007c0c */ /* 0x000fe4000bf46270 */
[----:B------:R-:W-:Y:S02]  /*2e10*/  LEA.HI R63, R2, 0x1e, RZ, 0x1a ;  /* 0x0000001e023f7811 */ /* 0x000fe400078fd0ff */
[----:B------:R-:W-:Y:S02]  /*2e20*/  ISETP.GE.AND P3, PT, R49, UR14, PT ;  /* 0x0000000e31007c0c */ /* 0x000fe4000bf66270 */
[----:B------:R-:W-:Y:S01]  /*2e30*/  ISETP.GE.AND P4, PT, R63, UR14, PT ;  /* 0x0000000e3f007c0c */ /* 0x000fe2000bf86270 */
[C---:B------:R-:W-:Y:S01]  /*2e40*/  IMAD.WIDE R28, R57.reuse, 0x2, R28 ;  /* 0x00000002391c7825 */ /* 0x040fe200078e021c */
[----:B------:R-:W-:Y:S02]  /*2e50*/  PRMT R69, RZ, 0x7610, R69 ;  /* 0x00007610ff457816 */ /* 0x000fe40000000045 */
[----:B------:R-:W-:Y:S01]  /*2e60*/  PRMT R67, RZ, 0x7610, R67 ;  /* 0x00007610ff437816 */ /* 0x000fe20000000043 */
[----:B------:R-:W-:Y:S01]  /*2e70*/  IMAD.WIDE R32, R57, 0x2, R32 ;  /* 0x0000000239207825 */ /* 0x000fe200078e0220 */
[----:B------:R-:W-:-:S02]  /*2e80*/  PRMT R65, RZ, 0x7610, R65 ;  /* 0x00007610ff417816 */ /* 0x000fc40000000041 */
[----:B------:R-:W-:Y:S01]  /*2e90*/  PRMT R71, RZ, 0x7610, R71 ;  /* 0x00007610ff477816 */ /* 0x000fe20000000047 */
[C---:B------:R-:W-:Y:S01]  /*2ea0*/  IMAD.WIDE R4, R57.reuse, 0x2, R4 ;  /* 0x0000000239047825 */ /* 0x040fe200078e0204 */
[----:B------:R-:W-:Y:S01]  /*2eb0*/  PRMT R63, RZ, 0x7610, R63 ;  /* 0x00007610ff3f7816 */ /* 0x000fe2000000003f */
[----:B------:R-:W5:Y:S02]  /*2ec0*/  @!P0 LDG.E.U16 R69, desc[UR28][R32.64] ;  /* 0x0000001c20458981 */ /* 0x000f64000c1e1500 */
[C---:B------:R-:W-:Y:S02]  /*2ed0*/  IMAD.WIDE R10, R57.reuse, 0x2, R10 ;  /* 0x00000002390a7825 */ /* 0x040fe400078e020a */
[----:B------:R-:W5:Y:S02]  /*2ee0*/  @!P3 LDG.E.U16 R71, desc[UR28][R4.64] ;  /* 0x0000001c0447b981 */ /* 0x000f64000c1e1500 */
[----:B------:R-:W-:Y:S02]  /*2ef0*/  IMAD.WIDE R30, R57, 0x2, R30 ;  /* 0x00000002391e7825 */ /* 0x000fe400078e021e */
[----:B------:R-:W5:Y:S04]  /*2f00*/  @!P2 LDG.E.U16 R65, desc[UR28][R10.64] ;  /* 0x0000001c0a41a981 */ /* 0x000f68000c1e1500 */
[----:B------:R-:W5:Y:S04]  /*2f10*/  @!P1 LDG.E.U16 R67, desc[UR28][R30.64] ;  /* 0x0000001c1e439981 */ /* 0x000f68000c1e1500 */
[----:B------:R-:W5:Y:S01]  /*2f20*/  @!P4 LDG.E.U16 R63, desc[UR28][R28.64] ;  /* 0x0000001c1c3fc981 */ /* 0x000f62000c1e1500 */
[----:B------:R-:W-:Y:S01]  /*2f30*/  BAR.SYNC.DEFER_BLOCKING 0x0 ;  /* 0x0000000000007b1d */ /* 0x000fe20000010000 */
[----:B------:R-:W-:-:S04]  /*2f40*/  LOP3.LUT R76, R2, 0x1f, RZ, 0xc0, !PT ;  /* 0x0000001f024c7812 */ /* 0x000fc800078ec0ff */
[----:B------:R-:W-:Y:S01]  /*2f50*/  ISETP.GE.AND P0, PT, R76, UR14, PT ;  /* 0x0000000e4c007c0c */ /* 0x000fe2000bf06270 */
[----:B------:R-:W-:-:S04]  /*2f60*/  IMAD.WIDE R14, R61, 0x2, R14 ;  /* 0x000000023d0e7825 */ /* 0x000fc800078e020e */
[----:B------:R-:W-:-:S04]  /*2f70*/  IMAD.WIDE R18, R61, 0x2, R18 ;  /* 0x000000023d127825 */ /* 0x000fc800078e0212 */
[----:B------:R-:W-:-:S04]  /*2f80*/  IMAD.WIDE R22, R61, 0x2, R22 ;  /* 0x000000023d167825 */ /* 0x000fc800078e0216 */
[----:B------:R-:W-:-:S04]  /*2f90*/  IMAD.WIDE R26, R61, 0x2, R26 ;  /* 0x000000023d1a7825 */ /* 0x000fc800078e021a */
[----:B------:R-:W-:-:S04]  /*2fa0*/  IMAD.WIDE R12, R61, 0x2, R12 ;  /* 0x000000023d0c7825 */ /* 0x000fc800078e020c */
[----:B------:R-:W-:-:S04]  /*2fb0*/  IMAD.WIDE R16, R61, 0x2, R16 ;  /* 0x000000023d107825 */ /* 0x000fc800078e0210 */
[----:B------:R-:W-:-:S04]  /*2fc0*/  IMAD.WIDE R20, R61, 0x2, R20 ;  /* 0x000000023d147825 */ /* 0x000fc800078e0214 */
[----:B------:R-:W-:Y:S01]  /*2fd0*/  IMAD.WIDE R24, R61, 0x2, R24 ;  /* 0x000000023d187825 */ /* 0x000fe200078e0218 */
[----:B--2---:R0:W-:Y:S04]  /*2fe0*/  STS.U16 [R56+UR16+0x1000], R77 ;  /* 0x0010004d38007988 */ /* 0x0041e80008000410 */
[----:B----4-:R1:W-:Y:S01]  /*2ff0*/  STS.U16 [R56+UR16+0x1400], R60 ;  /* 0x0014003c38007988 */ /* 0x0103e20008000410 */
[----:B0-----:R-:W-:-:S06]  /*3000*/  PRMT R77, RZ, 0x7610, R77 ;  /* 0x00007610ff4d7816 */ /* 0x001fcc000000004d */
[----:B------:R-:W2:Y:S04]  /*3010*/  @!P0 LDG.E.U16 R77, desc[UR28][R22.64] ;  /* 0x0000001c164d8981 */ /* 0x000ea8000c1e1500 */
[----:B---3--:R0:W-:Y:S01]  /*3020*/  STS.U16 [R56+UR16+0x1800], R64 ;  /* 0x0018004038007988 */ /* 0x0081e20008000410 */
[----:B-1----:R-:W-:-:S06]  /*3030*/  PRMT R60, RZ, 0x7610, R60 ;  /* 0x00007610ff3c7816 */ /* 0x002fcc000000003c */
[----:B------:R-:W3:Y:S04]  /*3040*/  @!P0 LDG.E.U16 R60, desc[UR28][R20.64] ;  /* 0x0000001c143c8981 */ /* 0x000ee8000c1e1500 */
[----:B-----5:R1:W-:Y:S01]  /*3050*/  STS.U16 [R56+UR16+0x1c00], R62 ;  /* 0x001c003e38007988 */ /* 0x0203e20008000410 */
[----:B0-----:R-:W-:-:S03]  /*3060*/  PRMT R64, RZ, 0x7610, R64 ;  /* 0x00007610ff407816 */ /* 0x001fc60000000040 */
[----:B------:R0:W-:Y:S04]  /*3070*/  STS.U16 [R52+UR16+0x1100], R75 ;  /* 0x0011004b34007988 */ /* 0x0001e80008000410 */
[----:B------:R4:W-:Y:S01]  /*3080*/  STS.U16 [R52+UR16+0x1500], R73 ;  /* 0x0015004934007988 */ /* 0x0009e20008000410 */
[----:B-1----:R-:W-:-:S03]  /*3090*/  PRMT R62, RZ, 0x7610, R62 ;  /* 0x00007610ff3e7816 */ /* 0x002fc6000000003e */
[----:B------:R-:W-:Y:S04]  /*30a0*/  STS.U16 [R52+UR16+0x1900], R74 ;  /* 0x0019004a34007988 */ /* 0x000fe80008000410 */
[----:B------:R-:W-:Y:S01]  /*30b0*/  STS.U16 [R52+UR16+0x1d00], R72 ;  /* 0x001d004834007988 */ /* 0x000fe20008000410 */
[----:B0-----:R-:W-:Y:S02]  /*30c0*/  PRMT R75, RZ, 0x7610, R75 ;  /* 0x00007610ff4b7816 */ /* 0x001fe4000000004b */
[----:B----4-:R-:W-:Y:S01]  /*30d0*/  PRMT R73, RZ, 0x7610, R73 ;  /* 0x00007610ff497816 */ /* 0x010fe20000000049 */
[----:B------:R0:W-:Y:S04]  /*30e0*/  STS.U16 [R50+UR16+0x1a00], R66 ;  /* 0x001a004232007988 */ /* 0x0001e80008000410 */
[----:B------:R1:W-:Y:S04]  /*30f0*/  STS.U16 [R50+UR16+0x1600], R68 ;  /* 0x0016004432007988 */ /* 0x0003e80008000410 */
[----:B------:R-:W4:Y:S01]  /*3100*/  @!P0 LDG.E.U16 R73, desc[UR28][R26.64] ;  /* 0x0000001c1a498981 */ /* 0x000f22000c1e1500 */
[----:B0-----:R-:W-:-:S03]  /*3110*/  PRMT R66, RZ, 0x7610, R66 ;  /* 0x00007610ff427816 */ /* 0x001fc60000000042 */
[----:B------:R-:W5:Y:S01]  /*3120*/  @!P0 LDG.E.U16 R62, desc[UR28][R18.64] ;  /* 0x0000001c123e8981 */ /* 0x000f62000c1e1500 */
[----:B-1----:R-:W-:-:S03]  /*3130*/  PRMT R68, RZ, 0x7610, R68 ;  /* 0x00007610ff447816 */ /* 0x002fc60000000044 */
[----:B------:R-:W3:Y:S04]  /*3140*/  @!P0 LDG.E.U16 R66, desc[UR28][R14.64] ;  /* 0x0000001c0e428981 */ /* 0x000ee8000c1e1500 */
[----:B------:R-:W3:Y:S04]  /*3150*/  @!P0 LDG.E.U16 R75, desc[UR28][R24.64] ;  /* 0x0000001c184b8981 */ /* 0x000ee8000c1e1500 */
[----:B------:R-:W3:Y:S04]  /*3160*/  @!P0 LDG.E.U16 R64, desc[UR28][R16.64] ;  /* 0x0000001c10408981 */ /* 0x000ee8000c1e1500 */
[----:B------:R-:W3:Y:S04]  /*3170*/  @!P0 LDG.E.U16 R68, desc[UR28][R12.64] ;  /* 0x0000001c0c448981 */ /* 0x000ee8000c1e1500 */
[----:B------:R0:W-:Y:S04]  /*3180*/  STS.U16 [R50+UR16+0x1200], R70 ;  /* 0x0012004632007988 */ /* 0x0001e80008000410 */
[----:B------:R0:W-:Y:S04]  /*3190*/  STS.U16 [R50+UR16+0x1e00], R71 ;  /* 0x001e004732007988 */ /* 0x0001e80008000410 */
[----:B------:R0:W-:Y:S04]  /*31a0*/  STS.U16 [R48+UR16+0x1300], R69 ;  /* 0x0013004530007988 */ /* 0x0001e80008000410 */
[----:B------:R0:W-:Y:S04]  /*31b0*/  STS.U16 [R48+UR16+0x1700], R67 ;  /* 0x0017004330007988 */ /* 0x0001e80008000410 */
[----:B------:R0:W-:Y:S04]  /*31c0*/  STS.U16 [R48+UR16+0x1b00], R65 ;  /* 0x001b004130007988 */ /* 0x0001e80008000410 */
[----:B------:R0:W-:Y:S01]  /*31d0*/  STS.U16 [R48+UR16+0x1f00], R63 ;  /* 0x001f003f30007988 */ /* 0x0001e20008000410 */
[----:B------:R-:W-:-:S04]  /*31e0*/  ULEA UR17, UR5, UR16, 0x3 ;  /* 0x0000001005117291 */ /* 0x000fc8000f8e18ff */
[----:B------:R-:W-:Y:S01]  /*31f0*/  UIADD3 UR17, UPT, UPT, UR17, 0x3000, URZ ;  /* 0x0000300011117890 */ /* 0x000fe2000fffe0ff */
[----:B--2---:R0:W-:Y:S04]  /*3200*/  STS.U16 [R56+UR16+0x2a00], R77 ;  /* 0x002a004d38007988 */ /* 0x0041e80008000410 */
[----:B----4-:R0:W-:Y:S04]  /*3210*/  STS.U16 [R56+UR16+0x2800], R73 ;  /* 0x0028004938007988 */ /* 0x0101e80008000410 */
[----:B-----5:R0:W-:Y:S04]  /*3220*/  STS.U16 [R56+UR16+0x2c00], R62 ;  /* 0x002c003e38007988 */ /* 0x0201e80008000410 */
[----:B---3--:R0:W-:Y:S04]  /*3230*/  STS.U16 [R56+UR16+0x2e00], R66 ;  /* 0x002e004238007988 */ /* 0x0081e80008000410 */
[----:B------:R0:W-:Y:S04]  /*3240*/  STS.U16 [R52+UR16+0x2900], R75 ;  /* 0x0029004b34007988 */ /* 0x0001e80008000410 */
[----:B------:R0:W-:Y:S04]  /*3250*/  STS.U16 [R52+UR16+0x2b00], R60 ;  /* 0x002b003c34007988 */ /* 0x0001e80008000410 */
[----:B------:R0:W-:Y:S04]  /*3260*/  STS.U16 [R52+UR16+0x2d00], R64 ;  /* 0x002d004034007988 */ /* 0x0001e80008000410 */
[----:B------:R0:W-:Y:S01]  /*3270*/  STS.U16 [R52+UR16+0x2f00], R68 ;  /* 0x002f004434007988 */ /* 0x0001e20008000410 */
[----:B------:R1:W-:Y:S06]  /*3280*/  MEMBAR.ALL.CTA ;  /* 0x0000000000007992 */ /* 0x0003ec0000008000 */
[----:B-1----:R-:W1:Y:S02]  /*3290*/  FENCE.VIEW.ASYNC.S ;  /* 0x00000000000073c6 */ /* 0x002e640000000000 */
[----:B-1----:R-:W-:Y:S06]  /*32a0*/  BAR.SYNC.DEFER_BLOCKING 0x0 ;  /* 0x0000000000007b1d */ /* 0x002fec0000010000 */
[----:B------:R-:W-:Y:S05]  /*32b0*/  BRA.U UP1, `(.L_x_9) ;  /* 0x00000001013c7547 */ /* 0x000fea000b800000 */
[----:B------:R-:W-:Y:S01]  /*32c0*/  UMOV UR22, UR8 ;  /* 0x0000000800167c82 */ /* 0x000fe20008000000 */
[----:B------:R-:W-:Y:S01]  /*32d0*/  UMOV UR23, 0x40004040 ;  /* 0x4000404000177882 */ /* 0x000fe20000000000 */
[----:B------:R-:W-:Y:S01]  /*32e0*/  UMOV UR24, UR10 ;  /* 0x0000000a00187c82 */ /* 0x000fe20008000000 */
[----:B------:R-:W-:Y:S01]  /*32f0*/  UMOV UR25, 0x80004020 ;  /* 0x8000402000197882 */ /* 0x000fe20000000000 */
[----:B------:R-:W-:Y:S01]  /*3300*/  UMOV UR26, 0x0 ;  /* 0x00000000001a7882 */ /* 0x000fe20000000000 */
[----:B------:R-:W-:Y:S01]  /*3310*/  UMOV UR27, 0x4088490 ;  /* 0x04088490001b7882 */ /* 0x000fe20000000000 */
[----:B------:R-:W-:Y:S01]  /*3320*/  UMOV UR6, UR17 ;  /* 0x0000001100067c82 */ /* 0x000fe20008000000 */
[----:B------:R-:W-:Y:S01]  /*3330*/  UMOV UR7, URZ ;  /* 0x000000ff00077c82 */ /* 0x000fe20008000000 */
[----:B------:R-:W-:Y:S01]  /*3340*/  UMOV UR32, 0x0 ;  /* 0x0000000000207882 */ /* 0x000fe20000000000 */
[----:B------:R-:W-:Y:S01]  /*3350*/  UMOV UR33, 0x4088490 ;  /* 0x0408849000217882 */ /* 0x000fe20000000000 */
[----:B------:R1:W-:Y:S01]  /*3360*/  UTCHMMA gdesc[UR22], gdesc[UR24], tmem[UR13], tmem[UR26], idesc[UR27], UPT ;  /* 0x00ff1a18160075ea */ /* 0x0003e2000b80000d */
[----:B------:R-:W-:Y:S01]  /*3370*/  UMOV UR6, UR6 ;  /* 0x0000000600067c82 */ /* 0x000fe20008000000 */
[----:B------:R1:W-:Y:S01]  /*3380*/  UTCHMMA gdesc[UR18], gdesc[UR20], tmem[UR13], tmem[UR32], idesc[UR33], UPT ;  /* 0x00ff2014120075ea */ /* 0x0003e2000b80000d */
[----:B------:R1:W-:Y:S01]  /*3390*/  UTCBAR [UR6], URZ ;  /* 0x000000ff060073e9 */ /* 0x0003e200080000ff */
[----:B------:R-:W-:-:S02]  /*33a0*/  NOP ;  /* 0x0000000000007918 */ /* 0x000fc40000000000 */
.L_x_9:
[----:B------:R-:W-:Y:S02]  /*33b0*/  UIADD3 UR5, UPT, UPT, UR5, 0x1, URZ ;  /* 0x0000000105057890 */ /* 0x000fe4000fffe0ff */
[----:B------:R-:W-:Y:S02]  /*33c0*/  UIADD3 UR12, UPT, UPT, UR12, -0x1, URZ ;  /* 0xffffffff0c0c7890 */ /* 0x000fe4000fffe0ff */
[----:B------:R-:W-:Y:S02]  /*33d0*/  UISETP.GT.AND UP2, UPT, UR5, 0x1, UPT ;  /* 0x000000010500788c */ /* 0x000fe4000bf44270 */
[----:B------:R-:W-:Y:S02]  /*33e0*/  UIADD3 UR14, UPT, UPT, UR14, -0x20, URZ ;  /* 0xffffffe00e0e7890 */ /* 0x000fe4000fffe0ff */
[----:B-1----:R-:W-:Y:S02]  /*33f0*/  USEL UR6, URZ, 0x1, !UP2 ;  /* 0x00000001ff067887 */ /* 0x002fe4000d000000 */
[----:B------:R-:W-:-:S02]  /*3400*/  USEL UR5, UR5, URZ, !UP2 ;  /* 0x000000ff05057287 */ /* 0x000fc4000d000000 */
[----:B------:R-:W-:Y:S02]  /*3410*/  UISETP.NE.U32.AND UP2, UPT, UR12, URZ, UPT ;  /* 0x000000ff0c00728c */ /* 0x000fe4000bf45070 */
[----:B------:R-:W-:-:S03]  /*3420*/  ULOP3.LUT UR7, UR4, UR6, URZ, 0x3c, !UPT ;  /* 0x0000000604077292 */ /* 0x000fc6000f8e3cff */
[----:B------:R-:W-:-:S04]  /*3430*/  UMOV UR6, UR4 ;  /* 0x0000000400067c82 */ /* 0x000fc80008000000 */
[----:B------:R-:W-:Y:S01]  /*3440*/  UMOV UR4, UR7 ;  /* 0x0000000700047c82 */ /* 0x000fe20008000000 */
[----:B------:R-:W-:Y:S05]  /*3450*/  BRA.U UP2, `(.L_x_10) ;  /* 0xfffffff502747547 */ /* 0x000fea000b83ffff */
.L_x_7:
[----:B------:R-:W-:-:S09]  /*3460*/  UISETP.GE.AND UP1, UPT, UR31, 0x20, UPT ;  /* 0x000000201f00788c */ /* 0x000fd2000bf26270 */
[----:B------:R-:W-:Y:S05]  /*3470*/  BRA.U !UP1, `(.L_x_11) ;  /* 0x0000000109107547 */ /* 0x000fea000b800000 */
[----:B------:R-:W-:-:S06]  /*3480*/  USHF.L.U32 UR6, UR6, 0x1f, URZ ;  /* 0x0000001f06067899 */ /* 0x000fcc00080006ff */
[----:B------:R-:W-:-:S04]  /*3490*/  IMAD.U32 R4, RZ, RZ, UR6 ;  /* 0x00000006ff047e24 */ /* 0x000fc8000f8e00ff */
[----:B------:R-:W1:Y:S02]  /*34a0*/  SYNCS.PHASECHK.TRANS64.TRYWAIT P0, [UR17], R4 ;  /* 0x00000004ff0075a7 */ /* 0x000e640008001111 */
[----:B-1----:R-:W-:Y:S05]  /*34b0*/  @!P0 BRA `(.L_x_12) ;  /* 0x0000000c00048947 */ /* 0x002fea0003800000 */
.L_x_11:
[----:B------:R-:W-:Y:S01]  /*34c0*/  BAR.SYNC.DEFER_BLOCKING 0x0 ;  /* 0x0000000000007b1d */ /* 0x000fe20000010000 */
[C---:B------:R-:W-:Y:S01]  /*34d0*/  LOP3.LUT P0, RZ, R2.reuse, 0x7f, RZ, 0xc0, !PT ;  /* 0x0000007f02ff7812 */ /* 0x040fe2000780c0ff */
[C---:B------:R-:W-:Y:S01]  /*34e0*/  IMAD.SHL.U32 R20, R2.reuse, 0x10, RZ ;  /* 0x0000001002147824 */ /* 0x040fe200078e00ff */
[C---:B------:R-:W-:Y:S01]  /*34f0*/  LOP3.LUT R22, R2.reuse, 0x40, RZ, 0xc0, !PT ;  /* 0x0000004002167812 */ /* 0x040fe200078ec0ff */
[C---:B------:R-:W-:Y:S01]  /*3500*/  IMAD.SHL.U32 R21, R2.reuse, 0x100, RZ ;  /* 0x0000010002157824 */ /* 0x040fe200078e00ff */
[----:B------:R-:W-:Y:S01]  /*3510*/  LOP3.LUT R25, R2, 0x3f, RZ, 0xc0, !PT ;  /* 0x0000003f02197812 */ /* 0x000fe200078ec0ff */
[----:B0-----:R-:W0:Y:S01]  /*3520*/  LDCU UR4, c[0x0][0x3b4] ;  /* 0x00007680ff0477ac */ /* 0x001e220008000800 */
[----:B------:R-:W-:Y:S02]  /*3530*/  LOP3.LUT R20, R20, 0xf0, RZ, 0xc0, !PT ;  /* 0x000000f014147812 */ /* 0x000fe400078ec0ff */
[----:B------:R-:W-:Y:S01]  /*3540*/  LOP3.LUT R21, R21, 0x1000, RZ, 0xc0, !PT ;  /* 0x0000100015157812 */ /* 0x000fe200078ec0ff */
[----:B------:R-:W1:Y:S01]  /*3550*/  LDCU.128 UR8, c[0x0][0x390] ;  /* 0x00007200ff0877ac */ /* 0x000e620008000c00 */
[----:B------:R-:W-:-:S02]  /*3560*/  LEA R22, R22, UR16, 0x5 ;  /* 0x0000001016167c11 */ /* 0x000fc4000f8e28ff */
[----:B------:R-:W-:Y:S01]  /*3570*/  IADD3 R21, PT, PT, R20, UR16, R21 ;  /* 0x0000001014157c10 */ /* 0x000fe2000fffe015 */
[----:B------:R-:W-:Y:S02]  /*3580*/  IMAD.SHL.U32 R20, R2, 0x8, RZ ;  /* 0x0000000802147824 */ /* 0x000fe400078e00ff */
[----:B------:R-:W-:Y:S01]  /*3590*/  IMAD R25, R25, 0x10, R22 ;  /* 0x0000001019197824 */ /* 0x000fe200078e0216 */
[----:B------:R-:W2:Y:S02]  /*35a0*/  S2R R2, SR_CgaCtaId ;  /* 0x0000000000027919 */ /* 0x000ea40000008800 */
[----:B------:R-:W-:Y:S01]  /*35b0*/  LOP3.LUT R20, R20, 0x300, RZ, 0xc0, !PT ;  /* 0x0000030014147812 */ /* 0x000fe200078ec0ff */
[----:B------:R-:W3:Y:S02]  /*35c0*/  @!P0 SYNCS.CCTL.IV [UR16+0x3000] ;  /* 0x00300000ff0089b1 */ /* 0x000ee40008000010 */
[----:B---3--:R-:W-:Y:S02]  /*35d0*/  BAR.SYNC.DEFER_BLOCKING 0x0 ;  /* 0x0000000000007b1d */ /* 0x008fe40000010000 */
[----:B------:R-:W-:-:S04]  /*35e0*/  IMAD.IADD R24, R20, 0x1, R21 ;  /* 0x0000000114187824 */ /* 0x000fc800078e0215 */
[----:B------:R-:W-:Y:S01]  /*35f0*/  LDTM.16dp32bit_t0_t15.x16 R4, tmem[UR15] ;  /* 0x0000000f000479ee */ /* 0x000fe20008a00000 */
[----:B------:R-:W3:Y:S01]  /*3600*/  LDTM.16dp32bit_t16_t31.x16 R4, tmem[UR15+0x10] ;  /* 0x0000100f000479ee */ /* 0x000ee20008a20000 */
[----:B------:R-:W3:Y:S01]  /*3610*/  @!P0 SYNCS.CCTL.IV [UR16+0x3008] ;  /* 0x00300800ff0089b1 */ /* 0x000ee20008000010 */
[----:B------:R-:W-:Y:S01]  /*3620*/  NOP ;  /* 0x0000000000007918 */ /* 0x000fe20000000000 */
[----:B---3--:R-:W-:Y:S01]  /*3630*/  BAR.SYNC.DEFER_BLOCKING 0x0 ;  /* 0x0000000000007b1d */ /* 0x008fe20000010000 */
[----:B-1----:R-:W-:Y:S02]  /*3640*/  ISETP.GE.AND P0, PT, R0, UR10, PT ;  /* 0x0000000a00007c0c */ /* 0x002fe4000bf06270 */
[----:B------:R-:W-:Y:S02]  /*3650*/  F2FP.BF16.F32.PACK_AB R4, R6, R4 ;  /* 0x000000040604723e */ /* 0x000fe400000010ff */
[----:B------:R-:W-:Y:S02]  /*3660*/  F2FP.BF16.F32.PACK_AB R20, R7, R5 ;  /* 0x000000050714723e */ /* 0x000fe400000010ff */
[----:B------:R-:W-:-:S02]  /*3670*/  F2FP.BF16.F32.PACK_AB R5, R10, R8 ;  /* 0x000000080a05723e */ /* 0x000fc400000010ff */
[----:B------:R-:W-:Y:S02]  /*3680*/  F2FP.BF16.F32.PACK_AB R21, R11, R9 ;  /* 0x000000090b15723e */ /* 0x000fe400000010ff */
[----:B------:R-:W-:Y:S01]  /*3690*/  F2FP.BF16.F32.PACK_AB R6, R14, R12 ;  /* 0x0000000c0e06723e */ /* 0x000fe200000010ff */
[----:B--2---:R-:W-:Y:S01]  /*36a0*/  IMAD.SHL.U32 R14, R2, 0x20, RZ ;  /* 0x00000020020e7824 */ /* 0x004fe200078e00ff */
[----:B------:R-:W-:Y:S01]  /*36b0*/  F2FP.BF16.F32.PACK_AB R22, R15, R13 ;  /* 0x0000000d0f16723e */ /* 0x000fe200000010ff */
[----:B------:R-:W1:Y:S01]  /*36c0*/  LDC R12, c[0x0][0x3b8] ;  /* 0x0000ee00ff0c7b82 */ /* 0x000e620000000800 */
[----:B------:R-:W-:Y:S02]  /*36d0*/  F2FP.BF16.F32.PACK_AB R7, R18, R16 ;  /* 0x000000101207723e */ /* 0x000fe400000010ff */
[----:B------:R-:W-:Y:S02]  /*36e0*/  F2FP.BF16.F32.PACK_AB R23, R19, R17 ;  /* 0x000000111317723e */ /* 0x000fe400000010ff */
[----:B------:R-:W-:Y:S01]  /*36f0*/  LOP3.LUT R13, R3, 0x20, R14, 0xf8, !PT ;  /* 0x00000020030d7812 */ /* 0x000fe200078ef80e */
[----:B0-----:R-:W-:Y:S01]  /*3700*/  IMAD R3, R0, UR4, RZ ;  /* 0x0000000400037c24 */ /* 0x001fe2000f8e02ff */
[----:B------:R0:W-:Y:S02]  /*3710*/  STS.128 [R24], R4 ;  /* 0x0000000418007388 */ /* 0x0001e40000000c00 */
[----:B------:R-:W-:-:S02]  /*3720*/  LOP3.LUT R13, R13, UR30, RZ, 0xfc, !PT ;  /* 0x0000001e0d0d7c12 */ /* 0x000fc4000f8efcff */
[----:B------:R2:W-:Y:S01]  /*3730*/  STS.128 [R24+0x800], R20 ;  /* 0x0008001418007388 */ /* 0x0005e20000000c00 */
[----:B------:R-:W-:Y:S02]  /*3740*/  LEA R0, P1, R3, UR8, 0x1 ;  /* 0x0000000803007c11 */ /* 0x000fe4000f8208ff */
[----:B------:R-:W-:Y:S01]  /*3750*/  ISETP.LT.AND P5, PT, R13, UR11, !P0 ;  /* 0x0000000b0d007c0c */ /* 0x000fe2000c7a1270 */
[----:B------:R-:W-:Y:S01]  /*3760*/  BAR.SYNC.DEFER_BLOCKING 0x0 ;  /* 0x0000000000007b1d */ /* 0x000fe20000010000 */
[----:B------:R-:W-:Y:S02]  /*3770*/  LEA.HI.X.SX32 R3, R3, UR9, 0x1, P1 ;  /* 0x0000000903037c11 */ /* 0x000fe400088f0eff */
[C---:B------:R-:W-:Y:S02]  /*3780*/  LOP3.LUT R15, R13.reuse, 0x4, RZ, 0xfc, !PT ;  /* 0x000000040d0f7812 */ /* 0x040fe400078efcff */
[----:B------:R-:W-:Y:S02]  /*3790*/  LOP3.LUT R14, R13, 0x6, RZ, 0xfc, !PT ;  /* 0x000000060d0e7812 */ /* 0x000fe400078efcff */
[----:B------:R-:W-:-:S02]  /*37a0*/  ISETP.LT.AND P3, PT, R15, UR11, !P0 ;  /* 0x0000000b0f007c0c */ /* 0x000fc4000c761270 */
[C---:B0-----:R-:W-:Y:S01]  /*37b0*/  LOP3.LUT R4, R13.reuse, 0x2, RZ, 0xfc, !PT ;  /* 0x000000020d047812 */ /* 0x041fe200078efcff */
[C---:B-1----:R-:W-:Y:S01]  /*37c0*/  IMAD R5, R13.reuse, R12, RZ ;  /* 0x0000000c0d057224 */ /* 0x042fe200078e02ff */
[----:B------:R-:W-:Y:S02]  /*37d0*/  LOP3.LUT R6, R13, 0x8, RZ, 0xfc, !PT ;  /* 0x000000080d067812 */ /* 0x000fe400078efcff */
[----:B------:R-:W-:Y:S01]  /*37e0*/  ISETP.LT.AND P4, PT, R4, UR11, !P0 ;  /* 0x0000000b04007c0c */ /* 0x000fe2000c781270 */
[----:B------:R-:W-:Y:S01]  /*37f0*/  IMAD R7, R12, 0x2, R5 ;  /* 0x000000020c077824 */ /* 0x000fe200078e0205 */
[C---:B------:R-:W-:Y:S02]  /*3800*/  LEA R4, P1, R5.reuse, R0, 0x1 ;  /* 0x0000000005047211 */ /* 0x040fe400078208ff */
[----:B------:R-:W-:Y:S01]  /*3810*/  ISETP.LT.AND P2, PT, R14, UR11, !P0 ;  /* 0x0000000b0e007c0c */ /* 0x000fe2000c741270 */
[----:B------:R-:W-:Y:S01]  /*3820*/  IMAD R17, R12, 0x2, R7 ;  /* 0x000000020c117824 */ /* 0x000fe200078e0207 */
[----:B------:R-:W-:-:S02]  /*3830*/  LEA.HI.X.SX32 R5, R5, R3, 0x1, P1 ;  /* 0x0000000305057211 */ /* 0x000fc400008f0eff */
[----:B------:R-:W-:Y:S02]  /*3840*/  ISETP.LT.AND P1, PT, R6, UR11, !P0 ;  /* 0x0000000b06007c0c */ /* 0x000fe4000c721270 */
[-C--:B------:R-:W-:Y:S01]  /*3850*/  LEA R6, P6, R7, R0.reuse, 0x1 ;  /* 0x0000000007067211 */ /* 0x080fe200078c08ff */
[----:B------:R-:W0:Y:S01]  /*3860*/  LDS.128 R8, [R25] ;  /* 0x0000000019087984 */ /* 0x000e220000000c00 */
[----:B------:R-:W-:Y:S02]  /*3870*/  LOP3.LUT R15, R13, 0xa, RZ, 0xfc, !PT ;  /* 0x0000000a0d0f7812 */ /* 0x000fe400078efcff */
[----:B------:R-:W-:Y:S02]  /*3880*/  LEA.HI.X.SX32 R7, R7, R3, 0x1, P6 ;  /* 0x0000000307077211 */ /* 0x000fe400030f0eff */
[----:B------:R-:W-:Y:S02]  /*3890*/  LEA R14, P6, R17, R0, 0x1 ;  /* 0x00000000110e7211 */ /* 0x000fe400078c08ff */
[----:B------:R-:W-:-:S02]  /*38a0*/  LOP3.LUT R16, R13, 0xc, RZ, 0xfc, !PT ;  /* 0x0000000c0d107812 */ /* 0x000fc400078efcff */
[----:B--2---:R-:W-:Y:S01]  /*38b0*/  LOP3.LUT R20, R13, 0x14, RZ, 0xfc, !PT ;  /* 0x000000140d147812 */ /* 0x004fe200078efcff */
[----:B0-----:R0:W-:Y:S01]  /*38c0*/  @P5 STG.E.U16 desc[UR28][R4.64], R8 ;  /* 0x0000000804005986 */ /* 0x0011e2000c10151c */
[----:B------:R-:W-:Y:S02]  /*38d0*/  ISETP.LT.AND P5, PT, R15, UR11, !P0 ;  /* 0x0000000b0f007c0c */ /* 0x000fe4000c7a1270 */
[----:B------:R-:W-:Y:S01]  /*38e0*/  LEA.HI.X.SX32 R15, R17, R3, 0x1, P6 ;  /* 0x00000003110f7211 */ /* 0x000fe200030f0eff */
[----:B------:R-:W-:Y:S01]  /*38f0*/  IMAD R17, R12, 0x2, R17 ;  /* 0x000000020c117824 */ /* 0x000fe200078e0211 */
[----:B------:R-:W-:-:S03]  /*3900*/  PRMT R22, R9, 0x7632, R22 ;  /* 0x0000763209167816 */ /* 0x000fc60000000016 */
[----:B------:R-:W-:Y:S01]  /*3910*/  IMAD R19, R12, 0x2, R17 ;  /* 0x000000020c137824 */ /* 0x000fe200078e0211 */
[----:B0-----:R-:W-:-:S03]  /*3920*/  PRMT R5, R8, 0x7632, R5 ;  /* 0x0000763208057816 */ /* 0x001fc60000000005 */
[----:B------:R-:W-:Y:S01]  /*3930*/  IMAD R21, R12, 0x2, R19 ;  /* 0x000000020c157824 */ /* 0x000fe200078e0213 */
[C---:B------:R-:W-:Y:S02]  /*3940*/  LOP3.LUT R4, R13.reuse, 0xe, RZ, 0xfc, !PT ;  /* 0x0000000e0d047812 */ /* 0x040fe400078efcff */
[----:B------:R-:W-:Y:S01]  /*3950*/  LOP3.LUT R8, R13, 0x10, RZ, 0xfc, !PT ;  /* 0x000000100d087812 */ /* 0x000fe200078efcff */
[----:B------:R-:W-:Y:S01]  /*3960*/  @P4 STG.E.U16 desc[UR28][R6.64], R5 ;  /* 0x0000000506004986 */ /* 0x000fe2000c10151c */
[----:B------:R-:W-:Y:S02]  /*3970*/  ISETP.LT.AND P4, PT, R16, UR11, !P0 ;  /* 0x0000000b10007c0c */ /* 0x000fe4000c781270 */
[CC--:B------:R-:W-:Y:S01]  /*3980*/  LEA R16, P6, R17.reuse, R0.reuse, 0x1 ;  /* 0x0000000011107211 */ /* 0x0c0fe200078c08ff */
[----:B------:R0:W-:Y:S01]  /*3990*/  @P3 STG.E.U16 desc[UR28][R14.64], R9 ;  /* 0x000000090e003986 */ /* 0x0001e2000c10151c */
[----:B------:R-:W-:Y:S02]  /*39a0*/  ISETP.LT.AND P3, PT, R4, UR11, !P0 ;  /* 0x0000000b04007c0c */ /* 0x000fe4000c761270 */
[----:B------:R-:W-:Y:S01]  /*39b0*/  LEA.HI.X.SX32 R17, R17, R3, 0x1, P6 ;  /* 0x0000000311117211 */ /* 0x000fe200030f0eff */
[----:B------:R-:W1:Y:S01]  /*39c0*/  LDS.128 R4, [R25+0x1000] ;  /* 0x0010000019047984 */ /* 0x000e620000000c00 */
[----:B------:R-:W-:-:S03]  /*39d0*/  LEA R18, P6, R19, R0, 0x1 ;  /* 0x0000000013127211 */ /* 0x000fc600078c08ff */
[----:B------:R2:W-:Y:S01]  /*39e0*/  @P2 STG.E.U16 desc[UR28][R16.64], R22 ;  /* 0x0000001610002986 */ /* 0x0005e2000c10151c */
[-C--:B------:R-:W-:Y:S02]  /*39f0*/  LEA.HI.X.SX32 R19, R19, R3.reuse, 0x1, P6 ;  /* 0x0000000313137211 */ /* 0x080fe400030f0eff */
[----:B------:R-:W-:Y:S01]  /*3a00*/  ISETP.LT.AND P2, PT, R8, UR11, !P0 ;  /* 0x0000000b08007c0c */ /* 0x000fe2000c741270 */
[C---:B0-----:R-:W-:Y:S01]  /*3a10*/  IMAD R15, R12.reuse, 0x2, R21 ;  /* 0x000000020c0f7824 */ /* 0x041fe200078e0215 */
[----:B------:R-:W-:Y:S01]  /*3a20*/  LOP3.LUT R9, R13, 0x12, RZ, 0xfc, !PT ;  /* 0x000000120d097812 */ /* 0x000fe200078efcff */
[----:B------:R0:W-:Y:S01]  /*3a30*/  @P1 STG.E.U16 desc[UR28][R18.64], R10 ;  /* 0x0000000a12001986 */ /* 0x0001e2000c10151c */
[-C--:B------:R-:W-:Y:S02]  /*3a40*/  LEA R8, P6, R21, R0.reuse, 0x1 ;  /* 0x0000000015087211 */ /* 0x080fe400078c08ff */
[----:B------:R-:W-:Y:S02]  /*3a50*/  ISETP.LT.AND P1, PT, R9, UR11, !P0 ;  /* 0x0000000b09007c0c */ /* 0x000fe4000c721270 */
[----:B------:R-:W-:Y:S01]  /*3a60*/  LEA.HI.X.SX32 R9, R21, R3, 0x1, P6 ;  /* 0x0000000315097211 */ /* 0x000fe200030f0eff */
[----:B--2---:R-:W-:Y:S01]  /*3a70*/  IMAD R17, R12, 0x2, R15 ;  /* 0x000000020c117824 */ /* 0x004fe200078e020f */
[----:B------:R-:W-:-:S02]  /*3a80*/  LEA R14, P6, R15, R0, 0x1 ;  /* 0x000000000f0e7211 */ /* 0x000fc400078c08ff */
[----:B------:R-:W-:Y:S02]  /*3a90*/  PRMT R21, R10, 0x7632, R21 ;  /* 0x000076320a157816 */ /* 0x000fe40000000015 */
[-C--:B------:R-:W-:Y:S01]  /*3aa0*/  LEA.HI.X.SX32 R15, R15, R3.reuse, 0x1, P6 ;  /* 0x000000030f0f7211 */ /* 0x080fe200030f0eff */
[----:B0-----:R-:W-:Y:S01]  /*3ab0*/  IMAD R19, R12, 0x2, R17 ;  /* 0x000000020c137824 */ /* 0x001fe200078e0211 */
[----:B------:R-:W-:Y:S01]  /*3ac0*/  LEA R16, P6, R17, R0, 0x1 ;  /* 0x0000000011107211 */ /* 0x000fe200078c08ff */
[----:B------:R0:W-:Y:S01]  /*3ad0*/  @P5 STG.E.U16 desc[UR28][R8.64], R21 ;  /* 0x0000001508005986 */ /* 0x0001e2000c10151c */
[----:B------:R-:W-:Y:S02]  /*3ae0*/  LOP3.LUT R10, R13, 0x16, RZ, 0xfc, !PT ;  /* 0x000000160d0a7812 */ /* 0x000fe400078efcff */
[----:B------:R-:W-:Y:S01]  /*3af0*/  LEA.HI.X.SX32 R17, R17, R3, 0x1, P6 ;  /* 0x0000000311117211 */ /* 0x000fe200030f0eff */
[----:B------:R2:W-:Y:S01]  /*3b00*/  @P4 STG.E.U16 desc[UR28][R14.64], R11 ;  /* 0x0000000b0e004986 */ /* 0x0005e2000c10151c */
[----:B------:R-:W-:-:S02]  /*3b10*/  ISETP.LT.AND P5, PT, R20, UR11, !P0 ;  /* 0x0000000b14007c0c */ /* 0x000fc4000c7a1270 */
[-C--:B------:R-:W-:Y:S02]  /*3b20*/  LEA R18, P6, R19, R0.reuse, 0x1 ;  /* 0x0000000013127211 */ /* 0x080fe400078c08ff */
[----:B------:R-:W-:Y:S02]  /*3b30*/  PRMT R20, R11, 0x7632, R20 ;  /* 0x000076320b147816 */ /* 0x000fe40000000014 */
[----:B------:R-:W-:Y:S01]  /*3b40*/  ISETP.LT.AND P4, PT, R10, UR11, !P0 ;  /* 0x0000000b0a007c0c */ /* 0x000fe2000c781270 */
[C---:B0-----:R-:W-:Y:S01]  /*3b50*/  IMAD R9, R12.reuse, 0x2, R19 ;  /* 0x000000020c097824 */ /* 0x041fe200078e0213 */
[----:B------:R-:W-:Y:S01]  /*3b60*/  LOP3.LUT R10, R13, 0x18, RZ, 0xfc, !PT ;  /* 0x000000180d0a7812 */ /* 0x000fe200078efcff */
[----:B------:R0:W-:Y:S01]  /*3b70*/  @P3 STG.E.U16 desc[UR28][R16.64], R20 ;  /* 0x0000001410003986 */ /* 0x0001e2000c10151c */
[----:B------:R-:W-:Y:S01]  /*3b80*/  LEA.HI.X.SX32 R19, R19, R3, 0x1, P6 ;  /* 0x0000000313137211 */ /* 0x000fe200030f0eff */
[----:B--2---:R-:W-:Y:S01]  /*3b90*/  IMAD R11, R12, 0x2, R9 ;  /* 0x000000020c0b7824 */ /* 0x004fe200078e0209 */
[----:B------:R-:W-:-:S02]  /*3ba0*/  LEA R8, P6, R9, R0, 0x1 ;  /* 0x0000000009087211 */ /* 0x000fc400078c08ff */
[----:B------:R-:W-:Y:S01]  /*3bb0*/  ISETP.LT.AND P3, PT, R10, UR11, !P0 ;  /* 0x0000000b0a007c0c */ /* 0x000fe2000c761270 */
[----:B------:R-:W-:Y:S01]  /*3bc0*/  IMAD R15, R12, 0x2, R11 ;  /* 0x000000020c0f7824 */ /* 0x000fe200078e020b */
[----:B------:R-:W-:Y:S01]  /*3bd0*/  LOP3.LUT R10, R13, 0x1a, RZ, 0xfc, !PT ;  /* 0x0000001a0d0a7812 */ /* 0x000fe200078efcff */
[----:B-1----:R1:W-:Y:S01]  /*3be0*/  @P2 STG.E.U16 desc[UR28][R18.64], R4 ;  /* 0x0000000412002986 */ /* 0x0023e2000c10151c */
[----:B------:R-:W-:Y:S02]  /*3bf0*/  LEA.HI.X.SX32 R9, R9, R3, 0x1, P6 ;  /* 0x0000000309097211 */ /* 0x000fe400030f0eff */
[----:B------:R-:W-:Y:S01]  /*3c00*/  ISETP.LT.AND P2, PT, R10, UR11, !P0 ;  /* 0x0000000b0a007c0c */ /* 0x000fe2000c741270 */
[----:B0-----:R-:W-:Y:S01]  /*3c10*/  IMAD R17, R12, 0x2, R15 ;  /* 0x000000020c117824 */ /* 0x001fe200078e020f */
[----:B------:R-:W-:-:S03]  /*3c20*/  LEA R10, P6, R11, R0, 0x1 ;  /* 0x000000000b0a7211 */ /* 0x000fc600078c08ff */
[C---:B------:R-:W-:Y:S01]  /*3c30*/  IMAD R21, R12.reuse, 0x2, R17 ;  /* 0x000000020c157824 */ /* 0x040fe200078e0211 */
[-C--:B------:R-:W-:Y:S02]  /*3c40*/  LEA.HI.X.SX32 R11, R11, R3.reuse, 0x1, P6 ;  /* 0x000000030b0b7211 */ /* 0x080fe400030f0eff */
[-C--:B------:R-:W-:Y:S01]  /*3c50*/  LEA R16, P6, R17, R0.reuse, 0x1 ;  /* 0x0000000011107211 */ /* 0x080fe200078c08ff */
[----:B------:R-:W-:Y:S01]  /*3c60*/  IMAD R23, R12, 0x2, R21 ;  /* 0x000000020c177824 */ /* 0x000fe200078e0215 */
[----:B-1----:R-:W-:Y:S02]  /*3c70*/  PRMT R19, R4, 0x7632, R19 ;  /* 0x0000763204137816 */ /* 0x002fe40000000013 */
[----:B------:R-:W-:Y:S01]  /*3c80*/  LOP3.LUT R4, R13, 0x1c, RZ, 0xfc, !PT ;  /* 0x0000001c0d047812 */ /* 0x000fe200078efcff */
[----:B------:R-:W-:Y:S01]  /*3c90*/  IMAD R12, R12, 0x2, R23 ;  /* 0x000000020c0c7824 */ /* 0x000fe200078e0217 */
[----:B------:R-:W-:Y:S01]  /*3ca0*/  LEA.HI.X.SX32 R17, R17, R3, 0x1, P6 ;  /* 0x0000000311117211 */ /* 0x000fe200030f0eff */
[----:B------:R0:W-:Y:S01]  /*3cb0*/  @P1 STG.E.U16 desc[UR28][R8.64], R19 ;  /* 0x0000001308001986 */ /* 0x0001e2000c10151c */
[----:B------:R-:W-:-:S02]  /*3cc0*/  LEA R14, P1, R15, R0, 0x1 ;  /* 0x000000000f0e7211 */ /* 0x000fc400078208ff */
[-C--:B------:R-:W-:Y:S01]  /*3cd0*/  LEA R20, P6, R23, R0.reuse, 0x1 ;  /* 0x0000000017147211 */ /* 0x080fe200078c08ff */
[----:B------:R1:W-:Y:S01]  /*3ce0*/  @P5 STG.E.U16 desc[UR28][R10.64], R5 ;  /* 0x000000050a005986 */ /* 0x0003e2000c10151c */
[-C--:B------:R-:W-:Y:S02]  /*3cf0*/  LEA.HI.X.SX32 R15, R15, R3.reuse, 0x1, P1 ;  /* 0x000000030f0f7211 */ /* 0x080fe400008f0eff */
[----:B------:R-:W-:Y:S02]  /*3d00*/  LEA R18, P1, R21, R0, 0x1 ;  /* 0x0000000015127211 */ /* 0x000fe400078208ff */
[----:B------:R-:W-:Y:S02]  /*3d10*/  LOP3.LUT R13, R13, 0x1e, RZ, 0xfc, !PT ;  /* 0x0000001e0d0d7812 */ /* 0x000fe400078efcff */
[----:B0-----:R-:W-:Y:S02]  /*3d20*/  LEA.HI.X.SX32 R19, R21, R3, 0x1, P1 ;  /* 0x0000000315137211 */ /* 0x001fe400008f0eff */
[----:B------:R-:W-:-:S02]  /*3d30*/  ISETP.LT.AND P1, PT, R4, UR11, !P0 ;  /* 0x0000000b04007c0c */ /* 0x000fc4000c721270 */
[-C--:B------:R-:W-:Y:S02]  /*3d40*/  LEA.HI.X.SX32 R21, R23, R3.reuse, 0x1, P6 ;  /* 0x0000000317157211 */ /* 0x080fe400030f0eff */
[----:B------:R-:W-:Y:S02]  /*3d50*/  ISETP.LT.AND P0, PT, R13, UR11, !P0 ;  /* 0x0000000b0d007c0c */ /* 0x000fe4000c701270 */
[C---:B------:R-:W-:Y:S02]  /*3d60*/  LEA R8, P6, R12.reuse, R0, 0x1 ;  /* 0x000000000c087211 */ /* 0x040fe400078c08ff */
[----:B------:R-:W-:Y:S02]  /*3d70*/  PRMT R0, R5, 0x7632, R0 ;  /* 0x0000763205007816 */ /* 0x000fe40000000000 */
[----:B------:R-:W-:Y:S02]  /*3d80*/  LEA.HI.X.SX32 R9, R12, R3, 0x1, P6 ;  /* 0x000000030c097211 */ /* 0x000fe400030f0eff */
[----:B------:R-:W-:Y:S01]  /*3d90*/  PRMT R3, R6, 0x7632, R3 ;  /* 0x0000763206037816 */ /* 0x000fe20000000003 */
[----:B------:R1:W-:Y:S01]  /*3da0*/  @P4 STG.E.U16 desc[UR28][R14.64], R0 ;  /* 0x000000000e004986 */ /* 0x0003e2000c10151c */
[----:B------:R-:W-:-:S03]  /*3db0*/  PRMT R4, R7, 0x7632, R4 ;  /* 0x0000763207047816 */ /* 0x000fc60000000004 */
[----:B------:R1:W-:Y:S04]  /*3dc0*/  @P3 STG.E.U16 desc[UR28][R16.64], R6 ;  /* 0x0000000610003986 */ /* 0x0003e8000c10151c */
[----:B------:R1:W-:Y:S04]  /*3dd0*/  @P2 STG.E.U16 desc[UR28][R18.64], R3 ;  /* 0x0000000312002986 */ /* 0x0003e8000c10151c */
[----:B------:R1:W-:Y:S04]  /*3de0*/  @P1 STG.E.U16 desc[UR28][R20.64], R7 ;  /* 0x0000000714001986 */ /* 0x0003e8000c10151c */
[----:B------:R1:W-:Y:S01]  /*3df0*/  @P0 STG.E.U16 desc[UR28][R8.64], R4 ;  /* 0x0000000408000986 */ /* 0x0003e2000c10151c */
[----:B------:R-:W-:Y:S06]  /*3e00*/  BAR.SYNC.DEFER_BLOCKING 0x0 ;  /* 0x0000000000007b1d */ /* 0x000fec0000010000 */
[----:B------:R-:W-:Y:S05]  /*3e10*/  BRA.U UP0, `(.L_x_13) ;  /* 0x0000000100987547 */ /* 0x000fea000b800000 */
[----:B------:R-:W-:Y:S01]  /*3e20*/  NOP ;  /* 0x0000000000007918 */ /* 0x000fe20000000000 */
[----:B-1----:R-:W-:Y:S01]  /*3e30*/  MOV R3, 0x50 ;  /* 0x0000005000037802 */ /* 0x002fe20000000f00 */
[----:B------:R-:W-:-:S03]  /*3e40*/  IMAD.U32 R0, RZ, RZ, UR13 ;  /* 0x0000000dff007e24 */ /* 0x000fc6000f8e00ff */
[----:B------:R-:W-:Y:S01]  /*3e50*/  LEA R7, R2, R3, 0x18 ;  /* 0x0000000302077211 */ /* 0x000fe200078ec0ff */
[----:B------:R-:W-:Y:S01]  /*3e60*/  IMAD.MOV.U32 R3, RZ, RZ, 0x1 ;  /* 0x00000001ff037424 */ /* 0x000fe200078e00ff */
[----:B------:R-:W-:-:S03]  /*3e70*/  LOP3.LUT R0, R0, 0xffff, RZ, 0xc0, !PT ;  /* 0x0000ffff00007812 */ /* 0x000fc600078ec0ff */
[----:B------:R-:W0:Y:S01]  /*3e80*/  LDS R5, [R7] ;  /* 0x0000000007057984 */ /* 0x000e220000000800 */
[----:B------:R-:W-:-:S05]  /*3e90*/  SHF.R.U32.HI R0, RZ, 0x5, R0 ;  /* 0x00000005ff007819 */ /* 0x000fca0000011600 */
[----:B------:R-:W-:Y:S01]  /*3ea0*/  VIADD R2, R0, 0x10 ;  /* 0x0000001000027836 */ /* 0x000fe20000000000 */
[----:B------:R-:W-:-:S04]  /*3eb0*/  SHF.L.U32 R0, R3, R0, RZ ;  /* 0x0000000003007219 */ /* 0x000fc800000006ff */
[----:B------:R-:W-:-:S04]  /*3ec0*/  SHF.L.U32 R3, R3, R2, RZ ;  /* 0x0000000203037219 */ /* 0x000fc800000006ff */
[----:B------:R-:W-:-:S04]  /*3ed0*/  LOP3.LUT R0, R3, R0, RZ, 0xfc, !PT ;  /* 0x0000000003007212 */ /* 0x000fc800078efcff */
[C---:B------:R-:W-:Y:S02]  /*3ee0*/  LOP3.LUT R2, R0.reuse, 0xffff, RZ, 0xc0, !PT ;  /* 0x0000ffff00027812 */ /* 0x040fe400078ec0ff */
[----:B0-----:R-:W-:-:S04]  /*3ef0*/  LOP3.LUT R3, R0, 0xffff, R5, 0x80, !PT ;  /* 0x0000ffff00037812 */ /* 0x001fc800078e8005 */
[----:B------:R-:W-:-:S13]  /*3f00*/  ISETP.NE.AND P0, PT, R3, R2, PT ;  /* 0x000000020300720c */ /* 0x000fda0003f05270 */
[----:B------:R-:W-:Y:S05]  /*3f10*/  @P0 BRA `(.L_x_14) ;  /* 0x0000000000500947 */ /* 0x000fea0003800000 */
[----:B------:R-:W-:Y:S02]  /*3f20*/  SHF.R.U32.HI R5, RZ, 0x10, R5 ;  /* 0x00000010ff057819 */ /* 0x000fe40000011605 */
[----:B------:R-:W-:-:S04]  /*3f30*/  SHF.R.U32.HI R2, RZ, 0x10, R0 ;  /* 0x00000010ff027819 */ /* 0x000fc80000011600 */
[----:B------:R-:W-:-:S04]  /*3f40*/  LOP3.LUT R5, R5, R2, RZ, 0xc0, !PT ;  /* 0x0000000205057212 */ /* 0x000fc800078ec0ff */
[----:B------:R-:W-:-:S13]  /*3f50*/  ISETP.NE.AND P0, PT, R5, R2, PT ;  /* 0x000000020500720c */ /* 0x000fda0003f05270 */
[----:B------:R-:W-:Y:S05]  /*3f60*/  @P0 BRA `(.L_x_15) ;  /* 0x0000000000300947 */ /* 0x000fea0003800000 */
[----:B------:R-:W-:Y:S01]  /*3f70*/  R2UR UR4, R0 ;  /* 0x00000000000472ca */ /* 0x000fe200000e0000 */
[----:B------:R-:W-:Y:S01]  /*3f80*/  VOTEU.ANY UR5, UPT, PT ;  /* 0x0000000000057886 */ /* 0x000fe200038e0100 */
[----:B------:R-:W0:Y:S01]  /*3f90*/  S2R R0, SR_LANEID ;  /* 0x0000000000007919 */ /* 0x000e220000000000 */
[----:B------:R-:W-:-:S10]  /*3fa0*/  UFLO.U32 UR5, UR5 ;  /* 0x00000005000572bd */ /* 0x000fd400080e0000 */
[----:B------:R-:W-:-:S06]  /*3fb0*/  ULOP3.LUT UR4, URZ, UR4, URZ, 0x33, !UPT ;  /* 0x00000004ff047292 */ /* 0x000fcc000f8e33ff */
[----:B------:R-:W-:-:S04]  /*3fc0*/  IMAD.U32 R2, RZ, RZ, UR4 ;  /* 0x00000004ff027e24 */ /* 0x000fc8000f8e00ff */
[----:B------:R-:W1:Y:S02]  /*3fd0*/  REDUX UR6, R2 ;  /* 0x00000000020673c4 */ /* 0x000e640000000000 */
[----:B------:R2:W-:Y:S01]  /*3fe0*/  UTCATOMSWS.AND URZ, UR4 ;  /* 0x0000000400ff79e3 */ /* 0x0005e20008000000 */
[----:B0-----:R-:W-:Y:S01]  /*3ff0*/  ISETP.EQ.U32.AND P0, PT, R0, UR5, PT ;  /* 0x0000000500007c0c */ /* 0x001fe2000bf02070 */
[----:B-1----:R-:W-:-:S12]  /*4000*/  IMAD.U32 R0, RZ, RZ, UR6 ;  /* 0x00000006ff007e24 */ /* 0x002fd8000f8e00ff */
[----:B------:R2:W-:Y:S01]  /*4010*/  @P0 ATOMS.AND RZ, [R7], R0 ;  /* 0x0000000007ff038c */ /* 0x0005e20002800000 */
[----:B------:R-:W-:Y:S05]  /*4020*/  BRA `(.L_x_13) ;  /* 0x0000000000147947 */ /* 0x000fea0003800000 */
.L_x_15:
[----:B------:R-:W-:-:S07]  /*4030*/  MOV R2, 0x4050 ;  /* 0x0000405000027802 */ /* 0x000fce0000000f00 */
[----:B------:R-:W-:Y:S05]  /*4040*/  CALL.REL.NOINC `($__internal_0_$__cuda_sm10x_tcgen05_guardrail_trap_col_being_dealloced_not_returned_by_alloc) ;  /* 0x00000000002c7944 */ /* 0x000fea0003c00000 */
[----:B------:R-:W-:Y:S05]  /*4050*/  BRA `(.L_x_13) ;  /* 0x0000000000087947 */ /* 0x000fea0003800000 */
.L_x_14:
[----:B------:R-:W-:-:S07]  /*4060*/  MOV R2, 0x4080 ;  /* 0x0000408000027802 */ /* 0x000fce0000000f00 */
[----:B------:R-:W-:Y:S05]  /*4070*/  CALL.REL.NOINC `($__internal_2_$__cuda_sm10x_tcgen05_guardrail_trap_unallocated_columns_being_dealloced) ;  /* 0x0000000000387944 */ /* 0x000fea0003c00000 */
.L_x_13:
[----:B------:R-:W-:Y:S01]  /*4080*/  NOP ;  /* 0x0000000000007918 */ /* 0x000fe20000000000 */
[----:B--2---:R-:W-:Y:S05]  /*4090*/  EXIT ;  /* 0x000000000000794d */ /* 0x004fea0003800000 */
.L_x_8:
[----:B------:R-:W0:Y:S02]  /*40a0*/  SYNCS.PHASECHK.TRANS64.TRYWAIT P6, [UR17], R65 ;  /* 0x00000041ff0075a7 */ /* 0x000e2400080c1111 */
[----:B0-----:R-:W-:Y:S05]  /*40b0*/  @!P6 BRA `(.L_x_8) ;  /* 0xfffffffc00f8e947 */ /* 0x001fea000383ffff */
[----:B------:R-:W-:Y:S05]  /*40c0*/  BRA `(.L_x_16) ;  /* 0xffffffe800a87947 */ /* 0x000fea000383ffff */
.L_x_12:
[----:B------:R-:W1:Y:S02]  /*40d0*/  SYNCS.PHASECHK.TRANS64.TRYWAIT P0, [UR17], R4 ;  /* 0x00000004ff0075a7 */ /* 0x000e640008001111 */
[----:B-1----:R-:W-:Y:S05]  /*40e0*/  @!P0 BRA `(.L_x_12) ;  /* 0xfffffffc00f88947 */ /* 0x002fea000383ffff */
[----:B------:R-:W-:Y:S05]  /*40f0*/  BRA `(.L_x_11) ;  /* 0xfffffff000f07947 */ /* 0x000fea000383ffff */
        .weak           $__internal_0_$__cuda_sm10x_tcgen05_guardrail_trap_col_being_dealloced_not_returned_by_alloc
        .type           $__internal_0_$__cuda_sm10x_tcgen05_guardrail_trap_col_being_dealloced_not_returned_by_alloc,@function
        .size           $__internal_0_$__cuda_sm10x_tcgen05_guardrail_trap_col_being_dealloced_not_returned_by_alloc,($__internal_1_$__cuda_sm10x_tcgen05_guardrail_trap_phase_invalid_during_alloc - $__internal_0_$__cuda_sm10x_tcgen05_guardrail_trap_col_being_dealloced_not_returned_by_alloc)
$__internal_0_$__cuda_sm10x_tcgen05_guardrail_trap_col_being_dealloced_not_returned_by_alloc:
[----:B------:R-:W-:Y:S05]  /*4100*/  BPT.TRAP 0x1 ;  /* 0x000000040000795c */ /* 0x000fea0000300000 */
[----:B------:R-:W-:-:S04]  /*4110*/  IMAD.MOV.U32 R3, RZ, RZ, 0x0 ;  /* 0x00000000ff037424 */ /* 0x000fc800078e00ff */
[----:B------:R-:W-:Y:S05]  /*4120*/  RET.REL.NODEC R2 `(matmul_kernel) ;  /* 0xffffffbc02b47950 */ /* 0x000fea0003c3ffff */
        .weak           $__internal_1_$__cuda_sm10x_tcgen05_guardrail_trap_phase_invalid_during_alloc
        .type           $__internal_1_$__cuda_sm10x_tcgen05_guardrail_trap_phase_invalid_during_alloc,@function
        .size           $__internal_1_$__cuda_sm10x_tcgen05_guardrail_trap_phase_invalid_during_alloc,($__internal_2_$__cuda_sm10x_tcgen05_guardrail_trap_unallocated_columns_being_dealloced - $__internal_1_$__cuda_sm10x_tcgen05_guardrail_trap_phase_invalid_during_alloc)
$__internal_1_$__cuda_sm10x_tcgen05_guardrail_trap_phase_invalid_during_alloc:
[----:B------:R-:W-:Y:S05]  /*4130*/  BPT.TRAP 0x1 ;  /* 0x000000040000795c */ /* 0x000fea0000300000 */
[----:B------:R-:W-:-:S04]  /*4140*/  IMAD.MOV.U32 R5, RZ, RZ, 0x0 ;  /* 0x00000000ff057424 */ /* 0x000fc800078e00ff */
[----:B------:R-:W-:Y:S05]  /*4150*/  RET.REL.NODEC R4 `(matmul_kernel) ;  /* 0xffffffbc04a87950 */ /* 0x000fea0003c3ffff */
        .weak           $__internal_2_$__cuda_sm10x_tcgen05_guardrail_trap_unallocated_columns_being_dealloced
        .type           $__internal_2_$__cuda_sm10x_tcgen05_guardrail_trap_unallocated_columns_being_dealloced,@function
        .size           $__internal_2_$__cuda_sm10x_tcgen05_guardrail_trap_unallocated_columns_being_dealloced,(.L_x_20 - $__internal_2_$__cuda_sm10x_tcgen05_guardrail_trap_unallocated_columns_being_dealloced)
$__internal_2_$__cuda_sm10x_tcgen05_guardrail_trap_unallocated_columns_being_dealloced:
[----:B------:R-:W-:Y:S05]  /*4160*/  BPT.TRAP 0x1 ;  /* 0x000000040000795c */ /* 0x000fea0000300000 */
[----:B------:R-:W-:-:S04]  /*4170*/  IMAD.MOV.U32 R3, RZ, RZ, 0x0 ;  /* 0x00000000ff037424 */ /* 0x000fc800078e00ff */
[----:B------:R-:W-:Y:S05]  /*4180*/  RET.REL.NODEC R2 `(matmul_kernel) ;  /* 0xffffffbc029c7950 */ /* 0x000fea0003c3ffff */
.L_x_17:
[----:B------:R-:W-:-:S00]  /*4190*/  BRA `(.L_x_17) ;  /* 0xfffffffc00fc7947 */ /* 0x000fc0000383ffff */
[----:B------:R-:W-:-:S00]  /*41a0*/  NOP ;  /* 0x0000000000007918 */ /* 0x000fc00000000000 */
        /* <DEDUP_REMOVED lines=13> */
.L_x_20:


//--------------------- .nv.shared.matmul_kernel  --------------------------
	.section	.nv.shared.matmul_kernel,"aw",@nobits
	.sectionflags	@""
	.align	16
	.zero		1024


//--------------------- .nv.shared.reserved.0     --------------------------
	.section	.nv.shared.reserved.0,"aw",@nobits
	.align	8
	.weak		__nv_reservedSMEM_offset_0_alias
	.size		__nv_reservedSMEM_offset_0_alias, 0, 64
	.other		__nv_reservedSMEM_offset_0_alias,@"STO_CUDA_RESERVED_SHARED STV_DEFAULT"
__nv_reservedSMEM_offset_0_alias:
	.zero		0
.nv.shared.reserved.0:
	.zero		64
	.weak		__nv_reservedSMEM_allocation_phase
	.type		__nv_reservedSMEM_allocation_phase,@object
	.size		__nv_reservedSMEM_allocation_phase,(.L_0 - __nv_reservedSMEM_allocation_phase)
__nv_reservedSMEM_allocation_phase:
	.zero		1
.L_0:
	.zero		7
	.weak		__nv_reservedSMEM_devtool_atexit_pc
	.type		__nv_reservedSMEM_devtool_atexit_pc,@object
	.size		__nv_reservedSMEM_devtool_atexit_pc,(__nv_reservedSMEM_allocation_mask - __nv_reservedSMEM_devtool_atexit_pc)
__nv_reservedSMEM_devtool_atexit_pc:
	.zero		8
	.weak		__nv_reservedSMEM_allocation_mask
	.type		__nv_reservedSMEM_allocation_mask,@object
	.size		__nv_reservedSMEM_allocation_mask,(.L_2 - __nv_reservedSMEM_allocation_mask)
__nv_reservedSMEM_allocation_mask:
	.zero		4
.L_2:


//--------------------- .nv.constant0.matmul_kernel --------------------------
	.section	.nv.constant0.matmul_kernel,"a",@progbits
	.sectionflags	@""
	.align	4
.nv.constant0.matmul_kernel:
	.zero		976


//--------------------- SYMBOLS --------------------------

	.type		.nv.reservedSmem.offset0,@object
	.size		.nv.reservedSmem.offset0,0x4
	.type		.nv.reservedSmem.cap,@object
	.size		.nv.reservedSmem.cap,0x4
